//
// Generated by NVIDIA NVVM Compiler
//
// Compiler Build ID: CL-36424714
// Cuda compilation tools, release 13.0, V13.0.88
// Based on NVVM 20.0.0
//

.version 9.0
.target sm_100
.address_size 64

	// .globl	cudaKernel
.const .align 4 .b8 B_C[65536];
.extern .shared .align 16 .b8 local_hist[];

.visible .entry cudaKernel(
	.param .u64 .ptr .align 1 cudaKernel_param_0,
	.param .u32 cudaKernel_param_1,
	.param .u64 .ptr .align 1 cudaKernel_param_2,
	.param .u32 cudaKernel_param_3,
	.param .u64 .ptr .align 1 cudaKernel_param_4,
	.param .u32 cudaKernel_param_5,
	.param .u64 .ptr .align 1 cudaKernel_param_6,
	.param .f32 cudaKernel_param_7
)
{
	.reg .pred 	%p<10>;
	.reg .b32 	%r<17>;
	.reg .b32 	%f<34>;
	.reg .b64 	%rd<15>;

	ld.param.u64 	%rd1, [cudaKernel_param_0];
	ld.param.u32 	%r5, [cudaKernel_param_1];
	ld.param.u64 	%rd2, [cudaKernel_param_2];
	ld.param.u32 	%r6, [cudaKernel_param_3];
	ld.param.u64 	%rd3, [cudaKernel_param_4];
	ld.param.u32 	%r4, [cudaKernel_param_5];
	ld.param.u64 	%rd4, [cudaKernel_param_6];
	ld.param.f32 	%f1, [cudaKernel_param_7];
	mov.u32 	%r8, %ctaid.x;
	mov.u32 	%r9, %ntid.x;
	mov.u32 	%r10, %tid.x;
	mad.lo.s32 	%r1, %r8, %r9, %r10;
	mov.u32 	%r11, %ctaid.y;
	mov.u32 	%r12, %ntid.y;
	mov.u32 	%r13, %tid.y;
	mad.lo.s32 	%r14, %r11, %r12, %r13;
	setp.ge.s32 	%p1, %r1, %r5;
	setp.ge.s32 	%p2, %r14, %r6;
	or.pred  	%p3, %p1, %p2;
	@%p3 bra 	$L__BB0_3;
	cvta.to.global.u64 	%rd5, %rd4;
	cvta.to.global.u64 	%rd6, %rd1;
	cvta.to.global.u64 	%rd7, %rd2;
	mul.lo.s32 	%r15, %r1, 3;
	mul.wide.s32 	%rd8, %r15, 4;
	add.s64 	%rd9, %rd6, %rd8;
	ld.global.f32 	%f2, [%rd9];
	mul.lo.s32 	%r16, %r14, 3;
	mul.wide.u32 	%rd10, %r16, 4;
	add.s64 	%rd11, %rd7, %rd10;
	ld.global.f32 	%f3, [%rd11];
	sub.f32 	%f4, %f2, %f3;
	abs.f32 	%f5, %f4;
	ld.global.f32 	%f6, [%rd9+4];
	ld.global.f32 	%f7, [%rd11+4];
	sub.f32 	%f8, %f6, %f7;
	abs.f32 	%f9, %f8;
	ld.global.f32 	%f10, [%rd9+8];
	ld.global.f32 	%f11, [%rd11+8];
	sub.f32 	%f12, %f10, %f11;
	abs.f32 	%f13, %f12;
	ld.global.f32 	%f14, [%rd5];
	mul.f32 	%f15, %f14, 0f3F000000;
	setp.gt.f32 	%p4, %f5, %f15;
	sub.f32 	%f16, %f14, %f5;
	selp.f32 	%f17, %f16, %f5, %p4;
	ld.global.f32 	%f18, [%rd5+4];
	mul.f32 	%f19, %f18, 0f3F000000;
	setp.gt.f32 	%p5, %f9, %f19;
	sub.f32 	%f20, %f18, %f9;
	selp.f32 	%f21, %f20, %f9, %p5;
	ld.global.f32 	%f22, [%rd5+8];
	mul.f32 	%f23, %f22, 0f3F000000;
	setp.gt.f32 	%p6, %f13, %f23;
	sub.f32 	%f24, %f22, %f13;
	selp.f32 	%f25, %f24, %f13, %p6;
	mul.f32 	%f26, %f21, %f21;
	fma.rn.f32 	%f27, %f17, %f17, %f26;
	fma.rn.f32 	%f28, %f25, %f25, %f27;
	sqrt.rn.f32 	%f29, %f28;
	div.rn.f32 	%f30, %f29, %f1;
	add.f32 	%f31, %f30, 0f358637BD;
	cvt.rmi.f32.f32 	%f32, %f31;
	cvt.rzi.s32.f32 	%r3, %f32;
	setp.lt.s32 	%p7, %r3, 1;
	setp.ge.s32 	%p8, %r3, %r4;
	or.pred  	%p9, %p7, %p8;
	@%p9 bra 	$L__BB0_3;
	cvta.to.global.u64 	%rd12, %rd3;
	mul.wide.u32 	%rd13, %r3, 4;
	add.s64 	%rd14, %rd12, %rd13;
	atom.global.add.f32 	%f33, [%rd14], 0f3F800000;
$L__BB0_3:
	ret;

}
	// .globl	localSMKernel
.visible .entry localSMKernel(
	.param .u64 .ptr .align 1 localSMKernel_param_0,
	.param .u32 localSMKernel_param_1,
	.param .u64 .ptr .align 1 localSMKernel_param_2,
	.param .u32 localSMKernel_param_3,
	.param .u64 .ptr .align 1 localSMKernel_param_4,
	.param .u32 localSMKernel_param_5,
	.param .u64 .ptr .align 1 localSMKernel_param_6,
	.param .f32 localSMKernel_param_7
)
{
	.reg .pred 	%p<27>;
	.reg .b32 	%r<104>;
	.reg .b32 	%f<43>;
	.reg .b64 	%rd<34>;

	ld.param.u64 	%rd6, [localSMKernel_param_0];
	ld.param.u32 	%r46, [localSMKernel_param_1];
	ld.param.u64 	%rd7, [localSMKernel_param_2];
	ld.param.u32 	%r47, [localSMKernel_param_3];
	ld.param.u64 	%rd9, [localSMKernel_param_4];
	ld.param.u32 	%r48, [localSMKernel_param_5];
	ld.param.u64 	%rd8, [localSMKernel_param_6];
	ld.param.f32 	%f1, [localSMKernel_param_7];
	cvta.to.global.u64 	%rd1, %rd9;
	mov.u32 	%r1, %tid.y;
	mov.u32 	%r2, %ntid.x;
	mov.u32 	%r3, %tid.x;
	mad.lo.s32 	%r103, %r1, %r2, %r3;
	mov.u32 	%r5, %ntid.y;
	mul.lo.s32 	%r6, %r2, %r5;
	setp.ge.s32 	%p1, %r103, %r48;
	@%p1 bra 	$L__BB1_7;
	add.s32 	%r49, %r103, %r6;
	max.u32 	%r50, %r48, %r49;
	setp.lt.u32 	%p2, %r49, %r48;
	selp.u32 	%r51, 1, 0, %p2;
	add.s32 	%r52, %r49, %r51;
	sub.s32 	%r53, %r50, %r52;
	div.u32 	%r54, %r53, %r6;
	add.s32 	%r7, %r54, %r51;
	and.b32  	%r55, %r7, 3;
	setp.eq.s32 	%p3, %r55, 3;
	mov.u32 	%r99, %r103;
	@%p3 bra 	$L__BB1_4;
	add.s32 	%r56, %r7, 1;
	and.b32  	%r57, %r56, 3;
	shl.b32 	%r58, %r103, 2;
	mov.u32 	%r59, local_hist;
	add.s32 	%r97, %r59, %r58;
	shl.b32 	%r9, %r6, 2;
	neg.s32 	%r96, %r57;
	mad.lo.s32 	%r60, %r5, %r57, %r1;
	mad.lo.s32 	%r99, %r2, %r60, %r3;
$L__BB1_3:
	.pragma "nounroll";
	mov.b32 	%r61, 0;
	st.shared.u32 	[%r97], %r61;
	add.s32 	%r97, %r97, %r9;
	add.s32 	%r96, %r96, 1;
	setp.ne.s32 	%p4, %r96, 0;
	@%p4 bra 	$L__BB1_3;
$L__BB1_4:
	setp.lt.u32 	%p5, %r7, 3;
	@%p5 bra 	$L__BB1_7;
	mov.u32 	%r63, local_hist;
	shl.b32 	%r66, %r6, 2;
$L__BB1_6:
	shl.b32 	%r62, %r99, 2;
	add.s32 	%r64, %r63, %r62;
	mov.b32 	%r65, 0;
	st.shared.u32 	[%r64], %r65;
	add.s32 	%r67, %r64, %r66;
	st.shared.u32 	[%r67], %r65;
	add.s32 	%r68, %r67, %r66;
	st.shared.u32 	[%r68], %r65;
	add.s32 	%r69, %r68, %r66;
	st.shared.u32 	[%r69], %r65;
	add.s32 	%r99, %r66, %r99;
	setp.lt.s32 	%p6, %r99, %r48;
	@%p6 bra 	$L__BB1_6;
$L__BB1_7:
	bar.sync 	0;
	mov.u32 	%r70, %ctaid.x;
	mad.lo.s32 	%r19, %r70, %r2, %r3;
	mov.u32 	%r71, %ctaid.y;
	mad.lo.s32 	%r72, %r71, %r5, %r1;
	setp.ge.u32 	%p7, %r19, %r46;
	setp.ge.u32 	%p8, %r72, %r47;
	or.pred  	%p9, %p7, %p8;
	@%p9 bra 	$L__BB1_27;
	cvta.to.global.u64 	%rd10, %rd8;
	cvta.to.global.u64 	%rd11, %rd6;
	mul.lo.s32 	%r73, %r19, 3;
	mul.wide.u32 	%rd12, %r73, 4;
	add.s64 	%rd13, %rd11, %rd12;
	ld.global.f32 	%f2, [%rd13];
	mul.lo.s32 	%r74, %r72, 3;
	cvta.to.global.u64 	%rd14, %rd7;
	mul.wide.u32 	%rd15, %r74, 4;
	add.s64 	%rd16, %rd14, %rd15;
	ld.global.f32 	%f3, [%rd16];
	sub.f32 	%f4, %f2, %f3;
	abs.f32 	%f5, %f4;
	add.s32 	%r75, %r73, 1;
	mul.wide.u32 	%rd17, %r75, 4;
	add.s64 	%rd18, %rd11, %rd17;
	ld.global.f32 	%f6, [%rd18];
	ld.global.f32 	%f7, [%rd16+4];
	sub.f32 	%f8, %f6, %f7;
	abs.f32 	%f9, %f8;
	add.s32 	%r76, %r73, 2;
	mul.wide.u32 	%rd19, %r76, 4;
	add.s64 	%rd20, %rd11, %rd19;
	ld.global.f32 	%f10, [%rd20];
	ld.global.f32 	%f11, [%rd16+8];
	sub.f32 	%f12, %f10, %f11;
	abs.f32 	%f13, %f12;
	ld.global.f32 	%f14, [%rd10];
	mul.f32 	%f15, %f14, 0f3F000000;
	setp.gt.f32 	%p10, %f5, %f15;
	sub.f32 	%f16, %f14, %f5;
	selp.f32 	%f17, %f16, %f5, %p10;
	ld.global.f32 	%f18, [%rd10+4];
	mul.f32 	%f19, %f18, 0f3F000000;
	setp.gt.f32 	%p11, %f9, %f19;
	sub.f32 	%f20, %f18, %f9;
	selp.f32 	%f21, %f20, %f9, %p11;
	ld.global.f32 	%f22, [%rd10+8];
	mul.f32 	%f23, %f22, 0f3F000000;
	setp.gt.f32 	%p12, %f13, %f23;
	sub.f32 	%f24, %f22, %f13;
	selp.f32 	%f25, %f24, %f13, %p12;
	mul.f32 	%f26, %f21, %f21;
	fma.rn.f32 	%f27, %f17, %f17, %f26;
	fma.rn.f32 	%f28, %f25, %f25, %f27;
	sqrt.rn.f32 	%f29, %f28;
	div.rn.f32 	%f30, %f29, %f1;
	add.f32 	%f31, %f30, 0f358637BD;
	cvt.rmi.f32.f32 	%f32, %f31;
	cvt.rzi.s32.f32 	%r21, %f32;
	setp.lt.s32 	%p13, %r21, 1;
	setp.ge.s32 	%p14, %r21, %r48;
	or.pred  	%p15, %p13, %p14;
	@%p15 bra 	$L__BB1_10;
	shl.b32 	%r77, %r21, 2;
	mov.u32 	%r78, local_hist;
	add.s32 	%r79, %r78, %r77;
	atom.shared.add.u32 	%r80, [%r79], 1;
$L__BB1_10:
	setp.ge.s32 	%p16, %r103, %r48;
	bar.sync 	0;
	@%p16 bra 	$L__BB1_27;
	add.s32 	%r81, %r103, %r6;
	max.u32 	%r82, %r48, %r81;
	setp.lt.u32 	%p17, %r81, %r48;
	selp.u32 	%r83, 1, 0, %p17;
	add.s32 	%r84, %r81, %r83;
	sub.s32 	%r85, %r82, %r84;
	div.u32 	%r86, %r85, %r6;
	add.s32 	%r22, %r86, %r83;
	and.b32  	%r87, %r22, 3;
	setp.eq.s32 	%p18, %r87, 3;
	@%p18 bra 	$L__BB1_16;
	add.s32 	%r88, %r22, 1;
	and.b32  	%r89, %r88, 3;
	mul.wide.u32 	%rd21, %r1, %r2;
	cvt.u64.u32 	%rd22, %r3;
	add.s64 	%rd23, %rd21, %rd22;
	shl.b64 	%rd24, %rd23, 2;
	add.s64 	%rd33, %rd1, %rd24;
	mul.wide.u32 	%rd3, %r6, 4;
	shl.b32 	%r90, %r103, 2;
	mov.u32 	%r91, local_hist;
	add.s32 	%r101, %r91, %r90;
	shl.b32 	%r24, %r6, 2;
	neg.s32 	%r100, %r89;
	mad.lo.s32 	%r92, %r5, %r89, %r1;
	mad.lo.s32 	%r103, %r2, %r92, %r3;
$L__BB1_13:
	.pragma "nounroll";
	ld.shared.u32 	%r29, [%r101];
	setp.eq.s32 	%p19, %r29, 0;
	@%p19 bra 	$L__BB1_15;
	cvt.rn.f32.u32 	%f33, %r29;
	atom.global.add.f32 	%f34, [%rd33], %f33;
$L__BB1_15:
	add.s64 	%rd33, %rd33, %rd3;
	add.s32 	%r101, %r101, %r24;
	add.s32 	%r100, %r100, 1;
	setp.ne.s32 	%p20, %r100, 0;
	@%p20 bra 	$L__BB1_13;
$L__BB1_16:
	setp.lt.u32 	%p21, %r22, 3;
	@%p21 bra 	$L__BB1_27;
	mov.u32 	%r94, local_hist;
	shl.b32 	%r37, %r6, 2;
$L__BB1_18:
	shl.b32 	%r93, %r103, 2;
	add.s32 	%r34, %r94, %r93;
	ld.shared.u32 	%r35, [%r34];
	setp.eq.s32 	%p22, %r35, 0;
	@%p22 bra 	$L__BB1_20;
	mul.wide.u32 	%rd25, %r103, 4;
	add.s64 	%rd26, %rd1, %rd25;
	cvt.rn.f32.u32 	%f35, %r35;
	atom.global.add.f32 	%f36, [%rd26], %f35;
$L__BB1_20:
	add.s32 	%r36, %r103, %r6;
	add.s32 	%r38, %r34, %r37;
	ld.shared.u32 	%r39, [%r38];
	setp.eq.s32 	%p23, %r39, 0;
	@%p23 bra 	$L__BB1_22;
	mul.wide.u32 	%rd27, %r36, 4;
	add.s64 	%rd28, %rd1, %rd27;
	cvt.rn.f32.u32 	%f37, %r39;
	atom.global.add.f32 	%f38, [%rd28], %f37;
$L__BB1_22:
	add.s32 	%r40, %r36, %r6;
	add.s32 	%r41, %r38, %r37;
	ld.shared.u32 	%r42, [%r41];
	setp.eq.s32 	%p24, %r42, 0;
	@%p24 bra 	$L__BB1_24;
	mul.wide.u32 	%rd29, %r40, 4;
	add.s64 	%rd30, %rd1, %rd29;
	cvt.rn.f32.u32 	%f39, %r42;
	atom.global.add.f32 	%f40, [%rd30], %f39;
$L__BB1_24:
	add.s32 	%r43, %r40, %r6;
	add.s32 	%r95, %r41, %r37;
	ld.shared.u32 	%r44, [%r95];
	setp.eq.s32 	%p25, %r44, 0;
	@%p25 bra 	$L__BB1_26;
	mul.wide.u32 	%rd31, %r43, 4;
	add.s64 	%rd32, %rd1, %rd31;
	cvt.rn.f32.u32 	%f41, %r44;
	atom.global.add.f32 	%f42, [%rd32], %f41;
$L__BB1_26:
	add.s32 	%r103, %r43, %r6;
	setp.lt.s32 	%p26, %r103, %r48;
	@%p26 bra 	$L__BB1_18;
$L__BB1_27:
	ret;

}
	// .globl	tunedTiledJoshCudaKernel
.visible .entry tunedTiledJoshCudaKernel(
	.param .u64 .ptr .align 1 tunedTiledJoshCudaKernel_param_0,
	.param .u32 tunedTiledJoshCudaKernel_param_1,
	.param .u32 tunedTiledJoshCudaKernel_param_2,
	.param .u64 .ptr .align 1 tunedTiledJoshCudaKernel_param_3,
	.param .u32 tunedTiledJoshCudaKernel_param_4,
	.param .f32 tunedTiledJoshCudaKernel_param_5,
	.param .f32 tunedTiledJoshCudaKernel_param_6,
	.param .f32 tunedTiledJoshCudaKernel_param_7,
	.param .f32 tunedTiledJoshCudaKernel_param_8,
	.param .u32 tunedTiledJoshCudaKernel_param_9,
	.param .u32 tunedTiledJoshCudaKernel_param_10,
	.param .u32 tunedTiledJoshCudaKernel_param_11
)
{
	.reg .pred 	%p<17>;
	.reg .b32 	%r<27>;
	.reg .b32 	%f<34>;
	.reg .b64 	%rd<12>;

	ld.param.u64 	%rd3, [tunedTiledJoshCudaKernel_param_0];
	ld.param.u32 	%r11, [tunedTiledJoshCudaKernel_param_1];
	ld.param.u32 	%r8, [tunedTiledJoshCudaKernel_param_2];
	ld.param.u64 	%rd4, [tunedTiledJoshCudaKernel_param_3];
	ld.param.u32 	%r9, [tunedTiledJoshCudaKernel_param_4];
	ld.param.f32 	%f7, [tunedTiledJoshCudaKernel_param_5];
	ld.param.f32 	%f8, [tunedTiledJoshCudaKernel_param_6];
	ld.param.f32 	%f9, [tunedTiledJoshCudaKernel_param_7];
	ld.param.f32 	%f10, [tunedTiledJoshCudaKernel_param_8];
	ld.param.u32 	%r12, [tunedTiledJoshCudaKernel_param_9];
	ld.param.u32 	%r10, [tunedTiledJoshCudaKernel_param_10];
	mov.u32 	%r13, %ctaid.x;
	mov.u32 	%r14, %ntid.x;
	mov.u32 	%r15, %tid.x;
	mad.lo.s32 	%r1, %r13, %r14, %r15;
	mov.u32 	%r16, %ctaid.y;
	mov.u32 	%r17, %ntid.y;
	mul.lo.s32 	%r18, %r16, %r17;
	mov.u32 	%r19, %tid.y;
	mad.lo.s32 	%r2, %r18, %r10, %r19;
	mul.lo.s32 	%r20, %r17, %r12;
	mad.lo.s32 	%r3, %r20, 170, %r2;
	setp.ge.s32 	%p1, %r1, %r11;
	setp.ge.s32 	%p2, %r3, %r8;
	or.pred  	%p3, %p1, %p2;
	setp.gt.s32 	%p4, %r3, %r1;
	or.pred  	%p5, %p4, %p3;
	@%p5 bra 	$L__BB2_7;
	cvta.to.global.u64 	%rd5, %rd3;
	mul.lo.s32 	%r21, %r1, 3;
	mul.wide.s32 	%rd6, %r21, 4;
	add.s64 	%rd1, %rd5, %rd6;
	ld.global.f32 	%f1, [%rd1];
	setp.lt.s32 	%p6, %r10, 1;
	@%p6 bra 	$L__BB2_7;
	ld.global.f32 	%f2, [%rd1+4];
	ld.global.f32 	%f3, [%rd1+8];
	mul.f32 	%f4, %f8, 0f3F000000;
	mul.f32 	%f5, %f9, 0f3F000000;
	mul.f32 	%f6, %f10, 0f3F000000;
	cvta.to.global.u64 	%rd2, %rd4;
	mov.b32 	%r26, 0;
	mov.u64 	%rd8, B_C;
$L__BB2_3:
	shl.b32 	%r5, %r26, 5;
	add.s32 	%r23, %r5, %r3;
	setp.ge.s32 	%p7, %r23, %r8;
	setp.gt.s32 	%p8, %r23, %r1;
	or.pred  	%p9, %p7, %p8;
	@%p9 bra 	$L__BB2_7;
	add.s32 	%r24, %r5, %r2;
	mul.lo.s32 	%r25, %r24, 3;
	mul.wide.s32 	%rd7, %r25, 4;
	add.s64 	%rd9, %rd8, %rd7;
	ld.const.f32 	%f11, [%rd9];
	sub.f32 	%f12, %f1, %f11;
	abs.f32 	%f13, %f12;
	ld.const.f32 	%f14, [%rd9+4];
	sub.f32 	%f15, %f2, %f14;
	abs.f32 	%f16, %f15;
	ld.const.f32 	%f17, [%rd9+8];
	sub.f32 	%f18, %f3, %f17;
	abs.f32 	%f19, %f18;
	setp.gt.f32 	%p10, %f13, %f4;
	sub.f32 	%f20, %f8, %f13;
	selp.f32 	%f21, %f20, %f13, %p10;
	setp.gt.f32 	%p11, %f16, %f5;
	sub.f32 	%f22, %f9, %f16;
	selp.f32 	%f23, %f22, %f16, %p11;
	setp.gt.f32 	%p12, %f19, %f6;
	sub.f32 	%f24, %f10, %f19;
	selp.f32 	%f25, %f24, %f19, %p12;
	mul.f32 	%f26, %f23, %f23;
	fma.rn.f32 	%f27, %f21, %f21, %f26;
	fma.rn.f32 	%f28, %f25, %f25, %f27;
	sqrt.rn.f32 	%f29, %f28;
	div.rn.f32 	%f30, %f29, %f7;
	add.f32 	%f31, %f30, 0f358637BD;
	cvt.rmi.f32.f32 	%f32, %f31;
	cvt.rzi.s32.f32 	%r6, %f32;
	setp.lt.s32 	%p13, %r6, 1;
	setp.ge.s32 	%p14, %r6, %r9;
	or.pred  	%p15, %p13, %p14;
	@%p15 bra 	$L__BB2_6;
	mul.wide.u32 	%rd10, %r6, 4;
	add.s64 	%rd11, %rd2, %rd10;
	atom.global.add.f32 	%f33, [%rd11], 0f40000000;
$L__BB2_6:
	add.s32 	%r26, %r26, 1;
	setp.ne.s32 	%p16, %r26, %r10;
	@%p16 bra 	$L__BB2_3;
$L__BB2_7:
	ret;

}
	// .globl	tiledJoshCudaKernel
.visible .entry tiledJoshCudaKernel(
	.param .u64 .ptr .align 1 tiledJoshCudaKernel_param_0,
	.param .u32 tiledJoshCudaKernel_param_1,
	.param .u32 tiledJoshCudaKernel_param_2,
	.param .u64 .ptr .align 1 tiledJoshCudaKernel_param_3,
	.param .u32 tiledJoshCudaKernel_param_4,
	.param .f32 tiledJoshCudaKernel_param_5,
	.param .f32 tiledJoshCudaKernel_param_6,
	.param .f32 tiledJoshCudaKernel_param_7,
	.param .f32 tiledJoshCudaKernel_param_8,
	.param .u32 tiledJoshCudaKernel_param_9,
	.param .u32 tiledJoshCudaKernel_param_10
)
{
	.reg .pred 	%p<17>;
	.reg .b32 	%r<24>;
	.reg .b32 	%f<34>;
	.reg .b64 	%rd<12>;

	ld.param.u64 	%rd3, [tiledJoshCudaKernel_param_0];
	ld.param.u32 	%r11, [tiledJoshCudaKernel_param_1];
	ld.param.u32 	%r8, [tiledJoshCudaKernel_param_2];
	ld.param.u64 	%rd4, [tiledJoshCudaKernel_param_3];
	ld.param.u32 	%r9, [tiledJoshCudaKernel_param_4];
	ld.param.f32 	%f7, [tiledJoshCudaKernel_param_5];
	ld.param.f32 	%f8, [tiledJoshCudaKernel_param_6];
	ld.param.f32 	%f9, [tiledJoshCudaKernel_param_7];
	ld.param.f32 	%f10, [tiledJoshCudaKernel_param_8];
	ld.param.u32 	%r12, [tiledJoshCudaKernel_param_9];
	ld.param.u32 	%r10, [tiledJoshCudaKernel_param_10];
	mov.u32 	%r13, %ctaid.x;
	mov.u32 	%r14, %ntid.x;
	mov.u32 	%r15, %tid.x;
	mad.lo.s32 	%r1, %r13, %r14, %r15;
	mov.u32 	%r2, %tid.y;
	mov.u32 	%r16, %ntid.y;
	mul.lo.s32 	%r17, %r16, %r12;
	mad.lo.s32 	%r3, %r17, 170, %r2;
	setp.ge.s32 	%p1, %r1, %r11;
	setp.ge.s32 	%p2, %r3, %r8;
	or.pred  	%p3, %p1, %p2;
	setp.gt.s32 	%p4, %r3, %r1;
	or.pred  	%p5, %p4, %p3;
	@%p5 bra 	$L__BB3_7;
	cvta.to.global.u64 	%rd5, %rd3;
	mul.lo.s32 	%r18, %r1, 3;
	mul.wide.s32 	%rd6, %r18, 4;
	add.s64 	%rd1, %rd5, %rd6;
	ld.global.f32 	%f1, [%rd1];
	setp.lt.s32 	%p6, %r10, 1;
	@%p6 bra 	$L__BB3_7;
	ld.global.f32 	%f2, [%rd1+4];
	ld.global.f32 	%f3, [%rd1+8];
	mul.f32 	%f4, %f8, 0f3F000000;
	mul.f32 	%f5, %f9, 0f3F000000;
	mul.f32 	%f6, %f10, 0f3F000000;
	cvta.to.global.u64 	%rd2, %rd4;
	mov.b32 	%r23, 0;
	mov.u64 	%rd8, B_C;
$L__BB3_3:
	shl.b32 	%r5, %r23, 5;
	add.s32 	%r20, %r5, %r3;
	setp.ge.s32 	%p7, %r20, %r8;
	setp.gt.s32 	%p8, %r20, %r1;
	or.pred  	%p9, %p7, %p8;
	@%p9 bra 	$L__BB3_7;
	add.s32 	%r21, %r5, %r2;
	mul.lo.s32 	%r22, %r21, 3;
	mul.wide.u32 	%rd7, %r22, 4;
	add.s64 	%rd9, %rd8, %rd7;
	ld.const.f32 	%f11, [%rd9];
	sub.f32 	%f12, %f1, %f11;
	abs.f32 	%f13, %f12;
	ld.const.f32 	%f14, [%rd9+4];
	sub.f32 	%f15, %f2, %f14;
	abs.f32 	%f16, %f15;
	ld.const.f32 	%f17, [%rd9+8];
	sub.f32 	%f18, %f3, %f17;
	abs.f32 	%f19, %f18;
	setp.gt.f32 	%p10, %f13, %f4;
	sub.f32 	%f20, %f8, %f13;
	selp.f32 	%f21, %f20, %f13, %p10;
	setp.gt.f32 	%p11, %f16, %f5;
	sub.f32 	%f22, %f9, %f16;
	selp.f32 	%f23, %f22, %f16, %p11;
	setp.gt.f32 	%p12, %f19, %f6;
	sub.f32 	%f24, %f10, %f19;
	selp.f32 	%f25, %f24, %f19, %p12;
	mul.f32 	%f26, %f23, %f23;
	fma.rn.f32 	%f27, %f21, %f21, %f26;
	fma.rn.f32 	%f28, %f25, %f25, %f27;
	sqrt.rn.f32 	%f29, %f28;
	div.rn.f32 	%f30, %f29, %f7;
	add.f32 	%f31, %f30, 0f358637BD;
	cvt.rmi.f32.f32 	%f32, %f31;
	cvt.rzi.s32.f32 	%r6, %f32;
	setp.lt.s32 	%p13, %r6, 1;
	setp.ge.s32 	%p14, %r6, %r9;
	or.pred  	%p15, %p13, %p14;
	@%p15 bra 	$L__BB3_6;
	mul.wide.u32 	%rd10, %r6, 4;
	add.s64 	%rd11, %rd2, %rd10;
	atom.global.add.f32 	%f33, [%rd11], 0f40000000;
$L__BB3_6:
	add.s32 	%r23, %r23, 1;
	setp.ne.s32 	%p16, %r23, %r10;
	@%p16 bra 	$L__BB3_3;
$L__BB3_7:
	ret;

}
	// .globl	joshCudaKernel
.visible .entry joshCudaKernel(
	.param .u64 .ptr .align 1 joshCudaKernel_param_0,
	.param .u32 joshCudaKernel_param_1,
	.param .u32 joshCudaKernel_param_2,
	.param .u64 .ptr .align 1 joshCudaKernel_param_3,
	.param .u32 joshCudaKernel_param_4,
	.param .f32 joshCudaKernel_param_5,
	.param .f32 joshCudaKernel_param_6,
	.param .f32 joshCudaKernel_param_7,
	.param .f32 joshCudaKernel_param_8,
	.param .u32 joshCudaKernel_param_9
)
{
	.reg .pred 	%p<12>;
	.reg .b32 	%r<18>;
	.reg .b32 	%f<34>;
	.reg .b64 	%rd<12>;

	ld.param.u64 	%rd1, [joshCudaKernel_param_0];
	ld.param.u32 	%r5, [joshCudaKernel_param_1];
	ld.param.u32 	%r6, [joshCudaKernel_param_2];
	ld.param.u64 	%rd2, [joshCudaKernel_param_3];
	ld.param.u32 	%r4, [joshCudaKernel_param_4];
	ld.param.f32 	%f1, [joshCudaKernel_param_5];
	ld.param.f32 	%f2, [joshCudaKernel_param_6];
	ld.param.f32 	%f3, [joshCudaKernel_param_7];
	ld.param.f32 	%f4, [joshCudaKernel_param_8];
	ld.param.u32 	%r7, [joshCudaKernel_param_9];
	mov.u32 	%r8, %ctaid.x;
	mov.u32 	%r9, %ntid.x;
	mov.u32 	%r10, %tid.x;
	mad.lo.s32 	%r1, %r8, %r9, %r10;
	mov.u32 	%r11, %ctaid.y;
	mov.u32 	%r12, %ntid.y;
	mov.u32 	%r13, %tid.y;
	mad.lo.s32 	%r2, %r11, %r12, %r13;
	mul.lo.s32 	%r14, %r12, %r7;
	mad.lo.s32 	%r15, %r14, 170, %r2;
	setp.ge.s32 	%p1, %r1, %r5;
	setp.ge.s32 	%p2, %r15, %r6;
	or.pred  	%p3, %p1, %p2;
	setp.gt.s32 	%p4, %r15, %r1;
	or.pred  	%p5, %p4, %p3;
	@%p5 bra 	$L__BB4_3;
	cvta.to.global.u64 	%rd3, %rd1;
	mul.lo.s32 	%r16, %r1, 3;
	mul.wide.s32 	%rd4, %r16, 4;
	add.s64 	%rd5, %rd3, %rd4;
	ld.global.f32 	%f5, [%rd5];
	mul.lo.s32 	%r17, %r2, 3;
	mul.wide.u32 	%rd6, %r17, 4;
	mov.u64 	%rd7, B_C;
	add.s64 	%rd8, %rd7, %rd6;
	ld.const.f32 	%f6, [%rd8];
	sub.f32 	%f7, %f5, %f6;
	abs.f32 	%f8, %f7;
	ld.global.f32 	%f9, [%rd5+4];
	ld.const.f32 	%f10, [%rd8+4];
	sub.f32 	%f11, %f9, %f10;
	abs.f32 	%f12, %f11;
	ld.global.f32 	%f13, [%rd5+8];
	ld.const.f32 	%f14, [%rd8+8];
	sub.f32 	%f15, %f13, %f14;
	abs.f32 	%f16, %f15;
	mul.f32 	%f17, %f2, 0f3F000000;
	setp.gt.f32 	%p6, %f8, %f17;
	sub.f32 	%f18, %f2, %f8;
	selp.f32 	%f19, %f18, %f8, %p6;
	mul.f32 	%f20, %f3, 0f3F000000;
	setp.gt.f32 	%p7, %f12, %f20;
	sub.f32 	%f21, %f3, %f12;
	selp.f32 	%f22, %f21, %f12, %p7;
	mul.f32 	%f23, %f4, 0f3F000000;
	setp.gt.f32 	%p8, %f16, %f23;
	sub.f32 	%f24, %f4, %f16;
	selp.f32 	%f25, %f24, %f16, %p8;
	mul.f32 	%f26, %f22, %f22;
	fma.rn.f32 	%f27, %f19, %f19, %f26;
	fma.rn.f32 	%f28, %f25, %f25, %f27;
	sqrt.rn.f32 	%f29, %f28;
	div.rn.f32 	%f30, %f29, %f1;
	add.f32 	%f31, %f30, 0f358637BD;
	cvt.rmi.f32.f32 	%f32, %f31;
	cvt.rzi.s32.f32 	%r3, %f32;
	setp.lt.s32 	%p9, %r3, 1;
	setp.ge.s32 	%p10, %r3, %r4;
	or.pred  	%p11, %p9, %p10;
	@%p11 bra 	$L__BB4_3;
	cvta.to.global.u64 	%rd9, %rd2;
	mul.wide.u32 	%rd10, %r3, 4;
	add.s64 	%rd11, %rd9, %rd10;
	atom.global.add.f32 	%f33, [%rd11], 0f40000000;
$L__BB4_3:
	ret;

}
	// .globl	tiledLocalSMKernel
.visible .entry tiledLocalSMKernel(
	.param .u64 .ptr .align 1 tiledLocalSMKernel_param_0,
	.param .u32 tiledLocalSMKernel_param_1,
	.param .u32 tiledLocalSMKernel_param_2,
	.param .u64 .ptr .align 1 tiledLocalSMKernel_param_3,
	.param .u32 tiledLocalSMKernel_param_4,
	.param .f32 tiledLocalSMKernel_param_5,
	.param .f32 tiledLocalSMKernel_param_6,
	.param .f32 tiledLocalSMKernel_param_7,
	.param .f32 tiledLocalSMKernel_param_8,
	.param .u32 tiledLocalSMKernel_param_9
)
{
	.reg .pred 	%p<26>;
	.reg .b32 	%r<105>;
	.reg .b32 	%f<43>;
	.reg .b64 	%rd<24>;

	ld.param.u64 	%rd6, [tiledLocalSMKernel_param_0];
	ld.param.u32 	%r49, [tiledLocalSMKernel_param_1];
	ld.param.u32 	%r46, [tiledLocalSMKernel_param_2];
	ld.param.u64 	%rd7, [tiledLocalSMKernel_param_3];
	ld.param.u32 	%r47, [tiledLocalSMKernel_param_4];
	ld.param.f32 	%f1, [tiledLocalSMKernel_param_5];
	ld.param.f32 	%f2, [tiledLocalSMKernel_param_6];
	ld.param.f32 	%f3, [tiledLocalSMKernel_param_7];
	ld.param.f32 	%f4, [tiledLocalSMKernel_param_8];
	ld.param.u32 	%r48, [tiledLocalSMKernel_param_9];
	cvta.to.global.u64 	%rd1, %rd7;
	mov.u32 	%r50, %ctaid.x;
	mov.u32 	%r1, %ntid.x;
	mov.u32 	%r2, %tid.x;
	mad.lo.s32 	%r3, %r50, %r1, %r2;
	mov.u32 	%r51, %ctaid.y;
	mov.u32 	%r4, %ntid.y;
	mov.u32 	%r5, %tid.y;
	mad.lo.s32 	%r6, %r51, %r4, %r5;
	setp.ge.s32 	%p1, %r3, %r49;
	@%p1 bra 	$L__BB5_28;
	mov.u32 	%r52, %nctaid.y;
	mul.lo.s32 	%r53, %r4, %r52;
	mad.lo.s32 	%r54, %r53, %r48, %r6;
	setp.ge.s32 	%p2, %r54, %r46;
	@%p2 bra 	$L__BB5_28;
	mad.lo.s32 	%r104, %r5, %r1, %r2;
	mul.lo.s32 	%r8, %r1, %r4;
	setp.ge.s32 	%p3, %r104, %r47;
	@%p3 bra 	$L__BB5_9;
	add.s32 	%r55, %r104, %r8;
	max.u32 	%r56, %r47, %r55;
	setp.lt.u32 	%p4, %r55, %r47;
	selp.u32 	%r57, 1, 0, %p4;
	add.s32 	%r58, %r55, %r57;
	sub.s32 	%r59, %r56, %r58;
	div.u32 	%r60, %r59, %r8;
	add.s32 	%r9, %r60, %r57;
	and.b32  	%r61, %r9, 3;
	setp.eq.s32 	%p5, %r61, 3;
	mov.u32 	%r100, %r104;
	@%p5 bra 	$L__BB5_6;
	add.s32 	%r62, %r9, 1;
	and.b32  	%r63, %r62, 3;
	shl.b32 	%r64, %r104, 2;
	mov.u32 	%r65, local_hist;
	add.s32 	%r98, %r65, %r64;
	shl.b32 	%r11, %r8, 2;
	neg.s32 	%r97, %r63;
	mad.lo.s32 	%r66, %r4, %r63, %r5;
	mad.lo.s32 	%r100, %r1, %r66, %r2;
$L__BB5_5:
	.pragma "nounroll";
	mov.b32 	%r67, 0;
	st.shared.u32 	[%r98], %r67;
	add.s32 	%r98, %r98, %r11;
	add.s32 	%r97, %r97, 1;
	setp.ne.s32 	%p6, %r97, 0;
	@%p6 bra 	$L__BB5_5;
$L__BB5_6:
	setp.lt.u32 	%p7, %r9, 3;
	@%p7 bra 	$L__BB5_9;
	mov.u32 	%r69, local_hist;
	shl.b32 	%r72, %r8, 2;
$L__BB5_8:
	shl.b32 	%r68, %r100, 2;
	add.s32 	%r70, %r69, %r68;
	mov.b32 	%r71, 0;
	st.shared.u32 	[%r70], %r71;
	add.s32 	%r73, %r70, %r72;
	st.shared.u32 	[%r73], %r71;
	add.s32 	%r74, %r73, %r72;
	st.shared.u32 	[%r74], %r71;
	add.s32 	%r75, %r74, %r72;
	st.shared.u32 	[%r75], %r71;
	add.s32 	%r100, %r72, %r100;
	setp.lt.s32 	%p8, %r100, %r47;
	@%p8 bra 	$L__BB5_8;
$L__BB5_9:
	bar.sync 	0;
	mul.lo.s32 	%r76, %r6, 3;
	mul.wide.u32 	%rd8, %r76, 4;
	mov.u64 	%rd9, B_C;
	add.s64 	%rd10, %rd9, %rd8;
	ld.const.f32 	%f5, [%rd10];
	ld.const.f32 	%f6, [%rd10+4];
	ld.const.f32 	%f7, [%rd10+8];
	mul.lo.s32 	%r77, %r3, 3;
	cvta.to.global.u64 	%rd11, %rd6;
	mul.wide.s32 	%rd12, %r77, 4;
	add.s64 	%rd13, %rd11, %rd12;
	ld.global.f32 	%f8, [%rd13];
	sub.f32 	%f9, %f8, %f5;
	abs.f32 	%f10, %f9;
	ld.global.f32 	%f11, [%rd13+4];
	sub.f32 	%f12, %f11, %f6;
	abs.f32 	%f13, %f12;
	ld.global.f32 	%f14, [%rd13+8];
	sub.f32 	%f15, %f14, %f7;
	abs.f32 	%f16, %f15;
	mul.f32 	%f17, %f2, 0f3F000000;
	setp.gt.f32 	%p9, %f10, %f17;
	sub.f32 	%f18, %f2, %f10;
	selp.f32 	%f19, %f18, %f10, %p9;
	mul.f32 	%f20, %f3, 0f3F000000;
	setp.gt.f32 	%p10, %f13, %f20;
	sub.f32 	%f21, %f3, %f13;
	selp.f32 	%f22, %f21, %f13, %p10;
	mul.f32 	%f23, %f4, 0f3F000000;
	setp.gt.f32 	%p11, %f16, %f23;
	sub.f32 	%f24, %f4, %f16;
	selp.f32 	%f25, %f24, %f16, %p11;
	mul.f32 	%f26, %f22, %f22;
	fma.rn.f32 	%f27, %f19, %f19, %f26;
	fma.rn.f32 	%f28, %f25, %f25, %f27;
	sqrt.rn.f32 	%f29, %f28;
	div.rn.f32 	%f30, %f29, %f1;
	add.f32 	%f31, %f30, 0f358637BD;
	cvt.rmi.f32.f32 	%f32, %f31;
	cvt.rzi.s32.f32 	%r21, %f32;
	setp.lt.s32 	%p12, %r21, 1;
	setp.ge.s32 	%p13, %r21, %r47;
	or.pred  	%p14, %p12, %p13;
	@%p14 bra 	$L__BB5_11;
	shl.b32 	%r78, %r21, 2;
	mov.u32 	%r79, local_hist;
	add.s32 	%r80, %r79, %r78;
	atom.shared.add.u32 	%r81, [%r80], 1;
$L__BB5_11:
	setp.ge.s32 	%p15, %r104, %r47;
	bar.sync 	0;
	@%p15 bra 	$L__BB5_28;
	add.s32 	%r82, %r104, %r8;
	max.u32 	%r83, %r47, %r82;
	setp.lt.u32 	%p16, %r82, %r47;
	selp.u32 	%r84, 1, 0, %p16;
	add.s32 	%r85, %r82, %r84;
	sub.s32 	%r86, %r83, %r85;
	div.u32 	%r87, %r86, %r8;
	add.s32 	%r22, %r87, %r84;
	and.b32  	%r88, %r22, 3;
	setp.eq.s32 	%p17, %r88, 3;
	@%p17 bra 	$L__BB5_17;
	add.s32 	%r89, %r22, 1;
	and.b32  	%r90, %r89, 3;
	mul.wide.u32 	%rd14, %r104, 4;
	add.s64 	%rd23, %rd1, %rd14;
	mul.wide.u32 	%rd3, %r8, 4;
	shl.b32 	%r91, %r104, 2;
	mov.u32 	%r92, local_hist;
	add.s32 	%r102, %r92, %r91;
	shl.b32 	%r24, %r8, 2;
	neg.s32 	%r101, %r90;
	mad.lo.s32 	%r93, %r4, %r90, %r5;
	mad.lo.s32 	%r104, %r1, %r93, %r2;
$L__BB5_14:
	.pragma "nounroll";
	ld.shared.u32 	%r29, [%r102];
	setp.eq.s32 	%p18, %r29, 0;
	@%p18 bra 	$L__BB5_16;
	cvt.rn.f32.u32 	%f33, %r29;
	atom.global.add.f32 	%f34, [%rd23], %f33;
$L__BB5_16:
	add.s64 	%rd23, %rd23, %rd3;
	add.s32 	%r102, %r102, %r24;
	add.s32 	%r101, %r101, 1;
	setp.ne.s32 	%p19, %r101, 0;
	@%p19 bra 	$L__BB5_14;
$L__BB5_17:
	setp.lt.u32 	%p20, %r22, 3;
	@%p20 bra 	$L__BB5_28;
	mov.u32 	%r95, local_hist;
	shl.b32 	%r37, %r8, 2;
$L__BB5_19:
	shl.b32 	%r94, %r104, 2;
	add.s32 	%r34, %r95, %r94;
	ld.shared.u32 	%r35, [%r34];
	setp.eq.s32 	%p21, %r35, 0;
	@%p21 bra 	$L__BB5_21;
	mul.wide.u32 	%rd15, %r104, 4;
	add.s64 	%rd16, %rd1, %rd15;
	cvt.rn.f32.u32 	%f35, %r35;
	atom.global.add.f32 	%f36, [%rd16], %f35;
$L__BB5_21:
	add.s32 	%r36, %r104, %r8;
	add.s32 	%r38, %r34, %r37;
	ld.shared.u32 	%r39, [%r38];
	setp.eq.s32 	%p22, %r39, 0;
	@%p22 bra 	$L__BB5_23;
	mul.wide.u32 	%rd17, %r36, 4;
	add.s64 	%rd18, %rd1, %rd17;
	cvt.rn.f32.u32 	%f37, %r39;
	atom.global.add.f32 	%f38, [%rd18], %f37;
$L__BB5_23:
	add.s32 	%r40, %r36, %r8;
	add.s32 	%r41, %r38, %r37;
	ld.shared.u32 	%r42, [%r41];
	setp.eq.s32 	%p23, %r42, 0;
	@%p23 bra 	$L__BB5_25;
	mul.wide.u32 	%rd19, %r40, 4;
	add.s64 	%rd20, %rd1, %rd19;
	cvt.rn.f32.u32 	%f39, %r42;
	atom.global.add.f32 	%f40, [%rd20], %f39;
$L__BB5_25:
	add.s32 	%r43, %r40, %r8;
	add.s32 	%r96, %r41, %r37;
	ld.shared.u32 	%r44, [%r96];
	setp.eq.s32 	%p24, %r44, 0;
	@%p24 bra 	$L__BB5_27;
	mul.wide.u32 	%rd21, %r43, 4;
	add.s64 	%rd22, %rd1, %rd21;
	cvt.rn.f32.u32 	%f41, %r44;
	atom.global.add.f32 	%f42, [%rd22], %f41;
$L__BB5_27:
	add.s32 	%r104, %r43, %r8;
	setp.lt.s32 	%p25, %r104, %r47;
	@%p25 bra 	$L__BB5_19;
$L__BB5_28:
	ret;

}


// ===== COMPILED SASS (sm_100) =====

	.target	sm_100

	.elftype	@"ET_EXEC"


//--------------------- .note.nv.tkinfo           --------------------------
	.section	.note.nv.tkinfo,"",@"SHT_NOTE"
	.sectionflags	@"SHF_NOTE_NV_TKINFO"
	.tkinfo
        /*0018*/ 	.word	0x00000002
        /*0030*/ 	.string	""
        /*0030*/ 	.string	"ptxas"
        /*0030*/ 	.string	"Cuda compilation tools, release 13.0, V13.0.88"
        /*0030*/ 	.string	"Build cuda_13.0.r13.0/compiler.36424714_0"
        /*0030*/ 	.string	"-arch sm_100 -m 64 "



//--------------------- .note.nv.cuinfo           --------------------------
	.section	.note.nv.cuinfo,"",@"SHT_NOTE"
	.sectionflags	@"SHF_NOTE_NV_CUINFO"
        /*0018*/ 	.short	0x0002
        /*001a*/ 	.short	0x0064
        /*001c*/ 	.short	0x0082
	.zero		2


//--------------------- .nv.info                  --------------------------
	.section	.nv.info,"",@"SHT_CUDA_INFO"
	.align	4


	//----- nvinfo : EIATTR_REGCOUNT
	.align		4
        /*0000*/ 	.byte	0x04, 0x2f
        /*0002*/ 	.short	(.L_2 - .L_1)
	.align		4
.L_1:
        /*0004*/ 	.word	index@(cudaKernel)
        /*0008*/ 	.word	0x00000016


	//----- nvinfo : EIATTR_FRAME_SIZE
	.align		4
.L_2:
        /*000c*/ 	.byte	0x04, 0x11
        /*000e*/ 	.short	(.L_4 - .L_3)
	.align		4
.L_3:
        /*0010*/ 	.word	index@($__internal_11_$__cuda_sm3x_div_rn_noftz_f32_slowpath)
        /*0014*/ 	.word	0x00000000


	//----- nvinfo : EIATTR_FRAME_SIZE
	.align		4
.L_4:
        /*0018*/ 	.byte	0x04, 0x11
        /*001a*/ 	.short	(.L_6 - .L_5)
	.align		4
.L_5:
        /*001c*/ 	.word	index@($__internal_10_$__cuda_sm20_sqrt_rn_f32_slowpath)
        /*0020*/ 	.word	0x00000000


	//----- nvinfo : EIATTR_FRAME_SIZE
	.align		4
.L_6:
        /*0024*/ 	.byte	0x04, 0x11
        /*0026*/ 	.short	(.L_8 - .L_7)
	.align		4
.L_7:
        /*0028*/ 	.word	index@(cudaKernel)
        /*002c*/ 	.word	0x00000000


	//----- nvinfo : EIATTR_REGCOUNT
	.align		4
.L_8:
        /*0030*/ 	.byte	0x04, 0x2f
        /*0032*/ 	.short	(.L_10 - .L_9)
	.align		4
.L_9:
        /*0034*/ 	.word	index@(localSMKernel)
        /*0038*/ 	.word	0x0000001c


	//----- nvinfo : EIATTR_FRAME_SIZE
	.align		4
.L_10:
        /*003c*/ 	.byte	0x04, 0x11
        /*003e*/ 	.short	(.L_12 - .L_11)
	.align		4
.L_11:
        /*0040*/ 	.word	index@($__internal_9_$__cuda_sm3x_div_rn_noftz_f32_slowpath)
        /*0044*/ 	.word	0x00000000


	//----- nvinfo : EIATTR_FRAME_SIZE
	.align		4
.L_12:
        /*0048*/ 	.byte	0x04, 0x11
        /*004a*/ 	.short	(.L_14 - .L_13)
	.align		4
.L_13:
        /*004c*/ 	.word	index@($__internal_8_$__cuda_sm20_sqrt_rn_f32_slowpath)
        /*0050*/ 	.word	0x00000000


	//----- nvinfo : EIATTR_FRAME_SIZE
	.align		4
.L_14:
        /*0054*/ 	.byte	0x04, 0x11
        /*0056*/ 	.short	(.L_16 - .L_15)
	.align		4
.L_15:
        /*0058*/ 	.word	index@(localSMKernel)
        /*005c*/ 	.word	0x00000000


	//----- nvinfo : EIATTR_REGCOUNT
	.align		4
.L_16:
        /*0060*/ 	.byte	0x04, 0x2f
        /*0062*/ 	.short	(.L_18 - .L_17)
	.align		4
.L_17:
        /*0064*/ 	.word	index@(tunedTiledJoshCudaKernel)
        /*0068*/ 	.word	0x0000001a


	//----- nvinfo : EIATTR_FRAME_SIZE
	.align		4
.L_18:
        /*006c*/ 	.byte	0x04, 0x11
        /*006e*/ 	.short	(.L_20 - .L_19)
	.align		4
.L_19:
        /*0070*/ 	.word	index@($__internal_7_$__cuda_sm3x_div_rn_noftz_f32_slowpath)
        /*0074*/ 	.word	0x00000000


	//----- nvinfo : EIATTR_FRAME_SIZE
	.align		4
.L_20:
        /*0078*/ 	.byte	0x04, 0x11
        /*007a*/ 	.short	(.L_22 - .L_21)
	.align		4
.L_21:
        /*007c*/ 	.word	index@($__internal_6_$__cuda_sm20_sqrt_rn_f32_slowpath)
        /*0080*/ 	.word	0x00000000


	//----- nvinfo : EIATTR_FRAME_SIZE
	.align		4
.L_22:
        /*0084*/ 	.byte	0x04, 0x11
        /*0086*/ 	.short	(.L_24 - .L_23)
	.align		4
.L_23:
        /*0088*/ 	.word	index@(tunedTiledJoshCudaKernel)
        /*008c*/ 	.word	0x00000000


	//----- nvinfo : EIATTR_REGCOUNT
	.align		4
.L_24:
        /*0090*/ 	.byte	0x04, 0x2f
        /*0092*/ 	.short	(.L_26 - .L_25)
	.align		4
.L_25:
        /*0094*/ 	.word	index@(tiledJoshCudaKernel)
        /*0098*/ 	.word	0x0000001a


	//----- nvinfo : EIATTR_FRAME_SIZE
	.align		4
.L_26:
        /*009c*/ 	.byte	0x04, 0x11
        /*009e*/ 	.short	(.L_28 - .L_27)
	.align		4
.L_27:
        /*00a0*/ 	.word	index@($__internal_5_$__cuda_sm3x_div_rn_noftz_f32_slowpath)
        /*00a4*/ 	.word	0x00000000


	//----- nvinfo : EIATTR_FRAME_SIZE
	.align		4
.L_28:
        /*00a8*/ 	.byte	0x04, 0x11
        /*00aa*/ 	.short	(.L_30 - .L_29)
	.align		4
.L_29:
        /*00ac*/ 	.word	index@($__internal_4_$__cuda_sm20_sqrt_rn_f32_slowpath)
        /*00b0*/ 	.word	0x00000000


	//----- nvinfo : EIATTR_FRAME_SIZE
	.align		4
.L_30:
        /*00b4*/ 	.byte	0x04, 0x11
        /*00b6*/ 	.short	(.L_32 - .L_31)
	.align		4
.L_31:
        /*00b8*/ 	.word	index@(tiledJoshCudaKernel)
        /*00bc*/ 	.word	0x00000000


	//----- nvinfo : EIATTR_REGCOUNT
	.align		4
.L_32:
        /*00c0*/ 	.byte	0x04, 0x2f
        /*00c2*/ 	.short	(.L_34 - .L_33)
	.align		4
.L_33:
        /*00c4*/ 	.word	index@(joshCudaKernel)
        /*00c8*/ 	.word	0x00000010


	//----- nvinfo : EIATTR_FRAME_SIZE
	.align		4
.L_34:
        /*00cc*/ 	.byte	0x04, 0x11
        /*00ce*/ 	.short	(.L_36 - .L_35)
	.align		4
.L_35:
        /*00d0*/ 	.word	index@($__internal_3_$__cuda_sm3x_div_rn_noftz_f32_slowpath)
        /*00d4*/ 	.word	0x00000000


	//----- nvinfo : EIATTR_FRAME_SIZE
	.align		4
.L_36:
        /*00d8*/ 	.byte	0x04, 0x11
        /*00da*/ 	.short	(.L_38 - .L_37)
	.align		4
.L_37:
        /*00dc*/ 	.word	index@($__internal_2_$__cuda_sm20_sqrt_rn_f32_slowpath)
        /*00e0*/ 	.word	0x00000000


	//----- nvinfo : EIATTR_FRAME_SIZE
	.align		4
.L_38:
        /*00e4*/ 	.byte	0x04, 0x11
        /*00e6*/ 	.short	(.L_40 - .L_39)
	.align		4
.L_39:
        /*00e8*/ 	.word	index@(joshCudaKernel)
        /*00ec*/ 	.word	0x00000000


	//----- nvinfo : EIATTR_REGCOUNT
	.align		4
.L_40:
        /*00f0*/ 	.byte	0x04, 0x2f
        /*00f2*/ 	.short	(.L_42 - .L_41)
	.align		4
.L_41:
        /*00f4*/ 	.word	index@(tiledLocalSMKernel)
        /*00f8*/ 	.word	0x00000015


	//----- nvinfo : EIATTR_FRAME_SIZE
	.align		4
.L_42:
        /*00fc*/ 	.byte	0x04, 0x11
        /*00fe*/ 	.short	(.L_44 - .L_43)
	.align		4
.L_43:
        /*0100*/ 	.word	index@($__internal_1_$__cuda_sm3x_div_rn_noftz_f32_slowpath)
        /*0104*/ 	.word	0x00000000


	//----- nvinfo : EIATTR_FRAME_SIZE
	.align		4
.L_44:
        /*0108*/ 	.byte	0x04, 0x11
        /*010a*/ 	.short	(.L_46 - .L_45)
	.align		4
.L_45:
        /*010c*/ 	.word	index@($__internal_0_$__cuda_sm20_sqrt_rn_f32_slowpath)
        /*0110*/ 	.word	0x00000000


	//----- nvinfo : EIATTR_FRAME_SIZE
	.align		4
.L_46:
        /*0114*/ 	.byte	0x04, 0x11
        /*0116*/ 	.short	(.L_48 - .L_47)
	.align		4
.L_47:
        /*0118*/ 	.word	index@(tiledLocalSMKernel)
        /*011c*/ 	.word	0x00000000


	//----- nvinfo : EIATTR_MIN_STACK_SIZE
	.align		4
.L_48:
        /*0120*/ 	.byte	0x04, 0x12
        /*0122*/ 	.short	(.L_50 - .L_49)
	.align		4
.L_49:
        /*0124*/ 	.word	index@(tiledLocalSMKernel)
        /*0128*/ 	.word	0x00000000


	//----- nvinfo : EIATTR_MIN_STACK_SIZE
	.align		4
.L_50:
        /*012c*/ 	.byte	0x04, 0x12
        /*012e*/ 	.short	(.L_52 - .L_51)
	.align		4
.L_51:
        /*0130*/ 	.word	index@(joshCudaKernel)
        /*0134*/ 	.word	0x00000000


	//----- nvinfo : EIATTR_MIN_STACK_SIZE
	.align		4
.L_52:
        /*0138*/ 	.byte	0x04, 0x12
        /*013a*/ 	.short	(.L_54 - .L_53)
	.align		4
.L_53:
        /*013c*/ 	.word	index@(tiledJoshCudaKernel)
        /*0140*/ 	.word	0x00000000


	//----- nvinfo : EIATTR_MIN_STACK_SIZE
	.align		4
.L_54:
        /*0144*/ 	.byte	0x04, 0x12
        /*0146*/ 	.short	(.L_56 - .L_55)
	.align		4
.L_55:
        /*0148*/ 	.word	index@(tunedTiledJoshCudaKernel)
        /*014c*/ 	.word	0x00000000


	//----- nvinfo : EIATTR_MIN_STACK_SIZE
	.align		4
.L_56:
        /*0150*/ 	.byte	0x04, 0x12
        /*0152*/ 	.short	(.L_58 - .L_57)
	.align		4
.L_57:
        /*0154*/ 	.word	index@(localSMKernel)
        /*0158*/ 	.word	0x00000000


	//----- nvinfo : EIATTR_MIN_STACK_SIZE
	.align		4
.L_58:
        /*015c*/ 	.byte	0x04, 0x12
        /*015e*/ 	.short	(.L_60 - .L_59)
	.align		4
.L_59:
        /*0160*/ 	.word	index@(cudaKernel)
        /*0164*/ 	.word	0x00000000
.L_60:


//--------------------- .nv.compat                --------------------------
	.section	.nv.compat,"",@"SHT_CUDA_COMPAT_INFO"
	.align	4
        /*0000*/ 	.byte	0x02, 0x09, 0x00, 0x00, 0x02, 0x02, 0x01, 0x00, 0x02, 0x05, 0x05, 0x00, 0x03, 0x07, 0x01, 0x01
        /*0010*/ 	.byte	0x02, 0x03, 0x00, 0x00, 0x02, 0x06, 0x01, 0x00, 0x04, 0x0b, 0x08, 0x00, 0x01, 0x00, 0x00, 0x00
        /*0020*/ 	.byte	0x00, 0x00, 0x00, 0x00


//--------------------- .nv.info.tiledLocalSMKernel --------------------------
	.section	.nv.info.tiledLocalSMKernel,"",@"SHT_CUDA_INFO"
	.sectionflags	@""
	.align	4


	//----- nvinfo : EIATTR_CUDA_API_VERSION
	.align		4
        /*0000*/ 	.byte	0x04, 0x37
        /*0002*/ 	.short	(.L_62 - .L_61)
.L_61:
        /*0004*/ 	.word	0x00000082


	//----- nvinfo : EIATTR_KPARAM_INFO
	.align		4
.L_62:
        /*0008*/ 	.byte	0x04, 0x17
        /*000a*/ 	.short	(.L_64 - .L_63)
.L_63:
        /*000c*/ 	.word	0x00000000
        /*0010*/ 	.short	0x0009
        /*0012*/ 	.short	0x002c
        /*0014*/ 	.byte	0x00, 0xf0, 0x11, 0x00


	//----- nvinfo : EIATTR_KPARAM_INFO
	.align		4
.L_64:
        /*0018*/ 	.byte	0x04, 0x17
        /*001a*/ 	.short	(.L_66 - .L_65)
.L_65:
        /*001c*/ 	.word	0x00000000
        /*0020*/ 	.short	0x0008
        /*0022*/ 	.short	0x0028
        /*0024*/ 	.byte	0x00, 0xf0, 0x11, 0x00


	//----- nvinfo : EIATTR_KPARAM_INFO
	.align		4
.L_66:
        /*0028*/ 	.byte	0x04, 0x17
        /*002a*/ 	.short	(.L_68 - .L_67)
.L_67:
        /*002c*/ 	.word	0x00000000
        /*0030*/ 	.short	0x0007
        /*0032*/ 	.short	0x0024
        /*0034*/ 	.byte	0x00, 0xf0, 0x11, 0x00


	//----- nvinfo : EIATTR_KPARAM_INFO
	.align		4
.L_68:
        /*0038*/ 	.byte	0x04, 0x17
        /*003a*/ 	.short	(.L_70 - .L_69)
.L_69:
        /*003c*/ 	.word	0x00000000
        /*0040*/ 	.short	0x0006
        /*0042*/ 	.short	0x0020
        /*0044*/ 	.byte	0x00, 0xf0, 0x11, 0x00


	//----- nvinfo : EIATTR_KPARAM_INFO
	.align		4
.L_70:
        /*0048*/ 	.byte	0x04, 0x17
        /*004a*/ 	.short	(.L_72 - .L_71)
.L_71:
        /*004c*/ 	.word	0x00000000
        /*0050*/ 	.short	0x0005
        /*0052*/ 	.short	0x001c
        /*0054*/ 	.byte	0x00, 0xf0, 0x11, 0x00


	//----- nvinfo : EIATTR_KPARAM_INFO
	.align		4
.L_72:
        /*0058*/ 	.byte	0x04, 0x17
        /*005a*/ 	.short	(.L_74 - .L_73)
.L_73:
        /*005c*/ 	.word	0x00000000
        /*0060*/ 	.short	0x0004
        /*0062*/ 	.short	0x0018
        /*0064*/ 	.byte	0x00, 0xf0, 0x11, 0x00


	//----- nvinfo : EIATTR_KPARAM_INFO
	.align		4
.L_74:
        /*0068*/ 	.byte	0x04, 0x17
        /*006a*/ 	.short	(.L_76 - .L_75)
.L_75:
        /*006c*/ 	.word	0x00000000
        /*0070*/ 	.short	0x0003
        /*0072*/ 	.short	0x0010
        /*0074*/ 	.byte	0x00, 0xf5, 0x21, 0x00


	//----- nvinfo : EIATTR_KPARAM_INFO
	.align		4
.L_76:
        /*0078*/ 	.byte	0x04, 0x17
        /*007a*/ 	.short	(.L_78 - .L_77)
.L_77:
        /*007c*/ 	.word	0x00000000
        /*0080*/ 	.short	0x0002
        /*0082*/ 	.short	0x000c
        /*0084*/ 	.byte	0x00, 0xf0, 0x11, 0x00


	//----- nvinfo : EIATTR_KPARAM_INFO
	.align		4
.L_78:
        /*0088*/ 	.byte	0x04, 0x17
        /*008a*/ 	.short	(.L_80 - .L_79)
.L_79:
        /*008c*/ 	.word	0x00000000
        /*0090*/ 	.short	0x0001
        /*0092*/ 	.short	0x0008
        /*0094*/ 	.byte	0x00, 0xf0, 0x11, 0x00


	//----- nvinfo : EIATTR_KPARAM_INFO
	.align		4
.L_80:
        /*0098*/ 	.byte	0x04, 0x17
        /*009a*/ 	.short	(.L_82 - .L_81)
.L_81:
        /*009c*/ 	.word	0x00000000
        /*00a0*/ 	.short	0x0000
        /*00a2*/ 	.short	0x0000
        /*00a4*/ 	.byte	0x00, 0xf5, 0x21, 0x00


	//----- nvinfo : EIATTR_SPARSE_MMA_MASK
	.align		4
.L_82:
        /*00a8*/ 	.byte	0x03, 0x50
        /*00aa*/ 	.short	0x0000


	//----- nvinfo : EIATTR_MAXREG_COUNT
	.align		4
        /*00ac*/ 	.byte	0x03, 0x1b
        /*00ae*/ 	.short	0x00ff


	//----- nvinfo : EIATTR_NUM_BARRIERS
	.align		4
        /*00b0*/ 	.byte	0x02, 0x4c
        /*00b2*/ 	.byte	0x01
	.zero		1


	//----- nvinfo : EIATTR_MERCURY_ISA_VERSION
	.align		4
        /*00b4*/ 	.byte	0x03, 0x5f
        /*00b6*/ 	.short	0x0101


	//----- nvinfo : EIATTR_VRC_CTA_INIT_COUNT
	.align		4
        /*00b8*/ 	.byte	0x02, 0x4a
	.zero		1
	.zero		1


	//----- nvinfo : EIATTR_EXIT_INSTR_OFFSETS
	.align		4
        /*00bc*/ 	.byte	0x04, 0x1c
        /*00be*/ 	.short	(.L_84 - .L_83)


	//   ....[0]....
.L_83:
        /*00c0*/ 	.word	0x00000080


	//   ....[1]....
        /*00c4*/ 	.word	0x00000120


	//   ....[2]....
        /*00c8*/ 	.word	0x00000a10


	//   ....[3]....
        /*00cc*/ 	.word	0x00000d70


	//   ....[4]....
        /*00d0*/ 	.word	0x00001070


	//----- nvinfo : EIATTR_CRS_STACK_SIZE
	.align		4
.L_84:
        /*00d4*/ 	.byte	0x04, 0x1e
        /*00d6*/ 	.short	(.L_86 - .L_85)
.L_85:
        /*00d8*/ 	.word	0x00000000


	//----- nvinfo : EIATTR_CBANK_PARAM_SIZE
	.align		4
.L_86:
        /*00dc*/ 	.byte	0x03, 0x19
        /*00de*/ 	.short	0x0030


	//----- nvinfo : EIATTR_PARAM_CBANK
	.align		4
        /*00e0*/ 	.byte	0x04, 0x0a
        /*00e2*/ 	.short	(.L_88 - .L_87)
	.align		4
.L_87:
        /*00e4*/ 	.word	index@(.nv.constant0.tiledLocalSMKernel)
        /*00e8*/ 	.short	0x0380
        /*00ea*/ 	.short	0x0030


	//----- nvinfo : EIATTR_SW_WAR
	.align		4
.L_88:
        /*00ec*/ 	.byte	0x04, 0x36
        /*00ee*/ 	.short	(.L_90 - .L_89)
.L_89:
        /*00f0*/ 	.word	0x00000008
.L_90:


//--------------------- .nv.info.joshCudaKernel   --------------------------
	.section	.nv.info.joshCudaKernel,"",@"SHT_CUDA_INFO"
	.sectionflags	@""
	.align	4


	//----- nvinfo : EIATTR_CUDA_API_VERSION
	.align		4
        /*0000*/ 	.byte	0x04, 0x37
        /*0002*/ 	.short	(.L_92 - .L_91)
.L_91:
        /*0004*/ 	.word	0x00000082


	//----- nvinfo : EIATTR_KPARAM_INFO
	.align		4
.L_92:
        /*0008*/ 	.byte	0x04, 0x17
        /*000a*/ 	.short	(.L_94 - .L_93)
.L_93:
        /*000c*/ 	.word	0x00000000
        /*0010*/ 	.short	0x0009
        /*0012*/ 	.short	0x002c
        /*0014*/ 	.byte	0x00, 0xf0, 0x11, 0x00


	//----- nvinfo : EIATTR_KPARAM_INFO
	.align		4
.L_94:
        /*0018*/ 	.byte	0x04, 0x17
        /*001a*/ 	.short	(.L_96 - .L_95)
.L_95:
        /*001c*/ 	.word	0x00000000
        /*0020*/ 	.short	0x0008
        /*0022*/ 	.short	0x0028
        /*0024*/ 	.byte	0x00, 0xf0, 0x11, 0x00


	//----- nvinfo : EIATTR_KPARAM_INFO
	.align		4
.L_96:
        /*0028*/ 	.byte	0x04, 0x17
        /*002a*/ 	.short	(.L_98 - .L_97)
.L_97:
        /*002c*/ 	.word	0x00000000
        /*0030*/ 	.short	0x0007
        /*0032*/ 	.short	0x0024
        /*0034*/ 	.byte	0x00, 0xf0, 0x11, 0x00


	//----- nvinfo : EIATTR_KPARAM_INFO
	.align		4
.L_98:
        /*0038*/ 	.byte	0x04, 0x17
        /*003a*/ 	.short	(.L_100 - .L_99)
.L_99:
        /*003c*/ 	.word	0x00000000
        /*0040*/ 	.short	0x0006
        /*0042*/ 	.short	0x0020
        /*0044*/ 	.byte	0x00, 0xf0, 0x11, 0x00


	//----- nvinfo : EIATTR_KPARAM_INFO
	.align		4
.L_100:
        /*0048*/ 	.byte	0x04, 0x17
        /*004a*/ 	.short	(.L_102 - .L_101)
.L_101:
        /*004c*/ 	.word	0x00000000
        /*0050*/ 	.short	0x0005
        /*0052*/ 	.short	0x001c
        /*0054*/ 	.byte	0x00, 0xf0, 0x11, 0x00


	//----- nvinfo : EIATTR_KPARAM_INFO
	.align		4
.L_102:
        /*0058*/ 	.byte	0x04, 0x17
        /*005a*/ 	.short	(.L_104 - .L_103)
.L_103:
        /*005c*/ 	.word	0x00000000
        /*0060*/ 	.short	0x0004
        /*0062*/ 	.short	0x0018
        /*0064*/ 	.byte	0x00, 0xf0, 0x11, 0x00


	//----- nvinfo : EIATTR_KPARAM_INFO
	.align		4
.L_104:
        /*0068*/ 	.byte	0x04, 0x17
        /*006a*/ 	.short	(.L_106 - .L_105)
.L_105:
        /*006c*/ 	.word	0x00000000
        /*0070*/ 	.short	0x0003
        /*0072*/ 	.short	0x0010
        /*0074*/ 	.byte	0x00, 0xf5, 0x21, 0x00


	//----- nvinfo : EIATTR_KPARAM_INFO
	.align		4
.L_106:
        /*0078*/ 	.byte	0x04, 0x17
        /*007a*/ 	.short	(.L_108 - .L_107)
.L_107:
        /*007c*/ 	.word	0x00000000
        /*0080*/ 	.short	0x0002
        /*0082*/ 	.short	0x000c
        /*0084*/ 	.byte	0x00, 0xf0, 0x11, 0x00


	//----- nvinfo : EIATTR_KPARAM_INFO
	.align		4
.L_108:
        /*0088*/ 	.byte	0x04, 0x17
        /*008a*/ 	.short	(.L_110 - .L_109)
.L_109:
        /*008c*/ 	.word	0x00000000
        /*0090*/ 	.short	0x0001
        /*0092*/ 	.short	0x0008
        /*0094*/ 	.byte	0x00, 0xf0, 0x11, 0x00


	//----- nvinfo : EIATTR_KPARAM_INFO
	.align		4
.L_110:
        /*0098*/ 	.byte	0x04, 0x17
        /*009a*/ 	.short	(.L_112 - .L_111)
.L_111:
        /*009c*/ 	.word	0x00000000
        /*00a0*/ 	.short	0x0000
        /*00a2*/ 	.short	0x0000
        /*00a4*/ 	.byte	0x00, 0xf5, 0x21, 0x00


	//----- nvinfo : EIATTR_SPARSE_MMA_MASK
	.align		4
.L_112:
        /*00a8*/ 	.byte	0x03, 0x50
        /*00aa*/ 	.short	0x0000


	//----- nvinfo : EIATTR_MAXREG_COUNT
	.align		4
        /*00ac*/ 	.byte	0x03, 0x1b
        /*00ae*/ 	.short	0x00ff


	//----- nvinfo : EIATTR_MERCURY_ISA_VERSION
	.align		4
        /*00b0*/ 	.byte	0x03, 0x5f
        /*00b2*/ 	.short	0x0101


	//----- nvinfo : EIATTR_VRC_CTA_INIT_COUNT
	.align		4
        /*00b4*/ 	.byte	0x02, 0x4a
	.zero		1
	.zero		1


	//----- nvinfo : EIATTR_EXIT_INSTR_OFFSETS
	.align		4
        /*00b8*/ 	.byte	0x04, 0x1c
        /*00ba*/ 	.short	(.L_114 - .L_113)


	//   ....[0]....
.L_113:
        /*00bc*/ 	.word	0x00000100


	//   ....[1]....
        /*00c0*/ 	.word	0x00000530


	//   ....[2]....
        /*00c4*/ 	.word	0x00000580


	//----- nvinfo : EIATTR_CRS_STACK_SIZE
	.align		4
.L_114:
        /*00c8*/ 	.byte	0x04, 0x1e
        /*00ca*/ 	.short	(.L_116 - .L_115)
.L_115:
        /*00cc*/ 	.word	0x00000000


	//----- nvinfo : EIATTR_CBANK_PARAM_SIZE
	.align		4
.L_116:
        /*00d0*/ 	.byte	0x03, 0x19
        /*00d2*/ 	.short	0x0030


	//----- nvinfo : EIATTR_PARAM_CBANK
	.align		4
        /*00d4*/ 	.byte	0x04, 0x0a
        /*00d6*/ 	.short	(.L_118 - .L_117)
	.align		4
.L_117:
        /*00d8*/ 	.word	index@(.nv.constant0.joshCudaKernel)
        /*00dc*/ 	.short	0x0380
        /*00de*/ 	.short	0x0030


	//----- nvinfo : EIATTR_SW_WAR
	.align		4
.L_118:
        /*00e0*/ 	.byte	0x04, 0x36
        /*00e2*/ 	.short	(.L_120 - .L_119)
.L_119:
        /*00e4*/ 	.word	0x00000008
.L_120:


//--------------------- .nv.info.tiledJoshCudaKernel --------------------------
	.section	.nv.info.tiledJoshCudaKernel,"",@"SHT_CUDA_INFO"
	.sectionflags	@""
	.align	4


	//----- nvinfo : EIATTR_CUDA_API_VERSION
	.align		4
        /*0000*/ 	.byte	0x04, 0x37
        /*0002*/ 	.short	(.L_122 - .L_121)
.L_121:
        /*0004*/ 	.word	0x00000082


	//----- nvinfo : EIATTR_KPARAM_INFO
	.align		4
.L_122:
        /*0008*/ 	.byte	0x04, 0x17
        /*000a*/ 	.short	(.L_124 - .L_123)
.L_123:
        /*000c*/ 	.word	0x00000000
        /*0010*/ 	.short	0x000a
        /*0012*/ 	.short	0x0030
        /*0014*/ 	.byte	0x00, 0xf0, 0x11, 0x00


	//----- nvinfo : EIATTR_KPARAM_INFO
	.align		4
.L_124:
        /*0018*/ 	.byte	0x04, 0x17
        /*001a*/ 	.short	(.L_126 - .L_125)
.L_125:
        /*001c*/ 	.word	0x00000000
        /*0020*/ 	.short	0x0009
        /*0022*/ 	.short	0x002c
        /*0024*/ 	.byte	0x00, 0xf0, 0x11, 0x00


	//----- nvinfo : EIATTR_KPARAM_INFO
	.align		4
.L_126:
        /*0028*/ 	.byte	0x04, 0x17
        /*002a*/ 	.short	(.L_128 - .L_127)
.L_127:
        /*002c*/ 	.word	0x00000000
        /*0030*/ 	.short	0x0008
        /*0032*/ 	.short	0x0028
        /*0034*/ 	.byte	0x00, 0xf0, 0x11, 0x00


	//----- nvinfo : EIATTR_KPARAM_INFO
	.align		4
.L_128:
        /*0038*/ 	.byte	0x04, 0x17
        /*003a*/ 	.short	(.L_130 - .L_129)
.L_129:
        /*003c*/ 	.word	0x00000000
        /*0040*/ 	.short	0x0007
        /*0042*/ 	.short	0x0024
        /*0044*/ 	.byte	0x00, 0xf0, 0x11, 0x00


	//----- nvinfo : EIATTR_KPARAM_INFO
	.align		4
.L_130:
        /*0048*/ 	.byte	0x04, 0x17
        /*004a*/ 	.short	(.L_132 - .L_131)
.L_131:
        /*004c*/ 	.word	0x00000000
        /*0050*/ 	.short	0x0006
        /*0052*/ 	.short	0x0020
        /*0054*/ 	.byte	0x00, 0xf0, 0x11, 0x00


	//----- nvinfo : EIATTR_KPARAM_INFO
	.align		4
.L_132:
        /*0058*/ 	.byte	0x04, 0x17
        /*005a*/ 	.short	(.L_134 - .L_133)
.L_133:
        /*005c*/ 	.word	0x00000000
        /*0060*/ 	.short	0x0005
        /*0062*/ 	.short	0x001c
        /*0064*/ 	.byte	0x00, 0xf0, 0x11, 0x00


	//----- nvinfo : EIATTR_KPARAM_INFO
	.align		4
.L_134:
        /*0068*/ 	.byte	0x04, 0x17
        /*006a*/ 	.short	(.L_136 - .L_135)
.L_135:
        /*006c*/ 	.word	0x00000000
        /*0070*/ 	.short	0x0004
        /*0072*/ 	.short	0x0018
        /*0074*/ 	.byte	0x00, 0xf0, 0x11, 0x00


	//----- nvinfo : EIATTR_KPARAM_INFO
	.align		4
.L_136:
        /*0078*/ 	.byte	0x04, 0x17
        /*007a*/ 	.short	(.L_138 - .L_137)
.L_137:
        /*007c*/ 	.word	0x00000000
        /*0080*/ 	.short	0x0003
        /*0082*/ 	.short	0x0010
        /*0084*/ 	.byte	0x00, 0xf5, 0x21, 0x00


	//----- nvinfo : EIATTR_KPARAM_INFO
	.align		4
.L_138:
        /*0088*/ 	.byte	0x04, 0x17
        /*008a*/ 	.short	(.L_140 - .L_139)
.L_139:
        /*008c*/ 	.word	0x00000000
        /*0090*/ 	.short	0x0002
        /*0092*/ 	.short	0x000c
        /*0094*/ 	.byte	0x00, 0xf0, 0x11, 0x00


	//----- nvinfo : EIATTR_KPARAM_INFO
	.align		4
.L_140:
        /*0098*/ 	.byte	0x04, 0x17
        /*009a*/ 	.short	(.L_142 - .L_141)
.L_141:
        /*009c*/ 	.word	0x00000000
        /*00a0*/ 	.short	0x0001
        /*00a2*/ 	.short	0x0008
        /*00a4*/ 	.byte	0x00, 0xf0, 0x11, 0x00


	//----- nvinfo : EIATTR_KPARAM_INFO
	.align		4
.L_142:
        /*00a8*/ 	.byte	0x04, 0x17
        /*00aa*/ 	.short	(.L_144 - .L_143)
.L_143:
        /*00ac*/ 	.word	0x00000000
        /*00b0*/ 	.short	0x0000
        /*00b2*/ 	.short	0x0000
        /*00b4*/ 	.byte	0x00, 0xf5, 0x21, 0x00


	//----- nvinfo : EIATTR_SPARSE_MMA_MASK
	.align		4
.L_144:
        /*00b8*/ 	.byte	0x03, 0x50
        /*00ba*/ 	.short	0x0000


	//----- nvinfo : EIATTR_MAXREG_COUNT
	.align		4
        /*00bc*/ 	.byte	0x03, 0x1b
        /*00be*/ 	.short	0x00ff


	//----- nvinfo : EIATTR_MERCURY_ISA_VERSION
	.align		4
        /*00c0*/ 	.byte	0x03, 0x5f
        /*00c2*/ 	.short	0x0101


	//----- nvinfo : EIATTR_VRC_CTA_INIT_COUNT
	.align		4
        /*00c4*/ 	.byte	0x02, 0x4a
	.zero		1
	.zero		1


	//----- nvinfo : EIATTR_EXIT_INSTR_OFFSETS
	.align		4
        /*00c8*/ 	.byte	0x04, 0x1c
        /*00ca*/ 	.short	(.L_146 - .L_145)


	//   ....[0]....
.L_145:
        /*00cc*/ 	.word	0x000000e0


	//   ....[1]....
        /*00d0*/ 	.word	0x00000120


	//   ....[2]....
        /*00d4*/ 	.word	0x000002c0


	//   ....[3]....
        /*00d8*/ 	.word	0x00000680


	//----- nvinfo : EIATTR_CRS_STACK_SIZE
	.align		4
.L_146:
        /*00dc*/ 	.byte	0x04, 0x1e
        /*00de*/ 	.short	(.L_148 - .L_147)
.L_147:
        /*00e0*/ 	.word	0x00000000


	//----- nvinfo : EIATTR_CBANK_PARAM_SIZE
	.align		4
.L_148:
        /*00e4*/ 	.byte	0x03, 0x19
        /*00e6*/ 	.short	0x0034


	//----- nvinfo : EIATTR_PARAM_CBANK
	.align		4
        /*00e8*/ 	.byte	0x04, 0x0a
        /*00ea*/ 	.short	(.L_150 - .L_149)
	.align		4
.L_149:
        /*00ec*/ 	.word	index@(.nv.constant0.tiledJoshCudaKernel)
        /*00f0*/ 	.short	0x0380
        /*00f2*/ 	.short	0x0034


	//----- nvinfo : EIATTR_SW_WAR
	.align		4
.L_150:
        /*00f4*/ 	.byte	0x04, 0x36
        /*00f6*/ 	.short	(.L_152 - .L_151)
.L_151:
        /*00f8*/ 	.word	0x00000008
.L_152:


//--------------------- .nv.info.tunedTiledJoshCudaKernel --------------------------
	.section	.nv.info.tunedTiledJoshCudaKernel,"",@"SHT_CUDA_INFO"
	.sectionflags	@""
	.align	4


	//----- nvinfo : EIATTR_CUDA_API_VERSION
	.align		4
        /*0000*/ 	.byte	0x04, 0x37
        /*0002*/ 	.short	(.L_154 - .L_153)
.L_153:
        /*0004*/ 	.word	0x00000082


	//----- nvinfo : EIATTR_KPARAM_INFO
	.align		4
.L_154:
        /*0008*/ 	.byte	0x04, 0x17
        /*000a*/ 	.short	(.L_156 - .L_155)
.L_155:
        /*000c*/ 	.word	0x00000000
        /*0010*/ 	.short	0x000b
        /*0012*/ 	.short	0x0034
        /*0014*/ 	.byte	0x00, 0xf0, 0x11, 0x00


	//----- nvinfo : EIATTR_KPARAM_INFO
	.align		4
.L_156:
        /*0018*/ 	.byte	0x04, 0x17
        /*001a*/ 	.short	(.L_158 - .L_157)
.L_157:
        /*001c*/ 	.word	0x00000000
        /*0020*/ 	.short	0x000a
        /*0022*/ 	.short	0x0030
        /*0024*/ 	.byte	0x00, 0xf0, 0x11, 0x00


	//----- nvinfo : EIATTR_KPARAM_INFO
	.align		4
.L_158:
        /*0028*/ 	.byte	0x04, 0x17
        /*002a*/ 	.short	(.L_160 - .L_159)
.L_159:
        /*002c*/ 	.word	0x00000000
        /*0030*/ 	.short	0x0009
        /*0032*/ 	.short	0x002c
        /*0034*/ 	.byte	0x00, 0xf0, 0x11, 0x00


	//----- nvinfo : EIATTR_KPARAM_INFO
	.align		4
.L_160:
        /*0038*/ 	.byte	0x04, 0x17
        /*003a*/ 	.short	(.L_162 - .L_161)
.L_161:
        /*003c*/ 	.word	0x00000000
        /*0040*/ 	.short	0x0008
        /*0042*/ 	.short	0x0028
        /*0044*/ 	.byte	0x00, 0xf0, 0x11, 0x00


	//----- nvinfo : EIATTR_KPARAM_INFO
	.align		4
.L_162:
        /*0048*/ 	.byte	0x04, 0x17
        /*004a*/ 	.short	(.L_164 - .L_163)
.L_163:
        /*004c*/ 	.word	0x00000000
        /*0050*/ 	.short	0x0007
        /*0052*/ 	.short	0x0024
        /*0054*/ 	.byte	0x00, 0xf0, 0x11, 0x00


	//----- nvinfo : EIATTR_KPARAM_INFO
	.align		4
.L_164:
        /*0058*/ 	.byte	0x04, 0x17
        /*005a*/ 	.short	(.L_166 - .L_165)
.L_165:
        /*005c*/ 	.word	0x00000000
        /*0060*/ 	.short	0x0006
        /*0062*/ 	.short	0x0020
        /*0064*/ 	.byte	0x00, 0xf0, 0x11, 0x00


	//----- nvinfo : EIATTR_KPARAM_INFO
	.align		4
.L_166:
        /*0068*/ 	.byte	0x04, 0x17
        /*006a*/ 	.short	(.L_168 - .L_167)
.L_167:
        /*006c*/ 	.word	0x00000000
        /*0070*/ 	.short	0x0005
        /*0072*/ 	.short	0x001c
        /*0074*/ 	.byte	0x00, 0xf0, 0x11, 0x00


	//----- nvinfo : EIATTR_KPARAM_INFO
	.align		4
.L_168:
        /*0078*/ 	.byte	0x04, 0x17
        /*007a*/ 	.short	(.L_170 - .L_169)
.L_169:
        /*007c*/ 	.word	0x00000000
        /*0080*/ 	.short	0x0004
        /*0082*/ 	.short	0x0018
        /*0084*/ 	.byte	0x00, 0xf0, 0x11, 0x00


	//----- nvinfo : EIATTR_KPARAM_INFO
	.align		4
.L_170:
        /*0088*/ 	.byte	0x04, 0x17
        /*008a*/ 	.short	(.L_172 - .L_171)
.L_171:
        /*008c*/ 	.word	0x00000000
        /*0090*/ 	.short	0x0003
        /*0092*/ 	.short	0x0010
        /*0094*/ 	.byte	0x00, 0xf5, 0x21, 0x00


	//----- nvinfo : EIATTR_KPARAM_INFO
	.align		4
.L_172:
        /*0098*/ 	.byte	0x04, 0x17
        /*009a*/ 	.short	(.L_174 - .L_173)
.L_173:
        /*009c*/ 	.word	0x00000000
        /*00a0*/ 	.short	0x0002
        /*00a2*/ 	.short	0x000c
        /*00a4*/ 	.byte	0x00, 0xf0, 0x11, 0x00


	//----- nvinfo : EIATTR_KPARAM_INFO
	.align		4
.L_174:
        /*00a8*/ 	.byte	0x04, 0x17
        /*00aa*/ 	.short	(.L_176 - .L_175)
.L_175:
        /*00ac*/ 	.word	0x00000000
        /*00b0*/ 	.short	0x0001
        /*00b2*/ 	.short	0x0008
        /*00b4*/ 	.byte	0x00, 0xf0, 0x11, 0x00


	//----- nvinfo : EIATTR_KPARAM_INFO
	.align		4
.L_176:
        /*00b8*/ 	.byte	0x04, 0x17
        /*00ba*/ 	.short	(.L_178 - .L_177)
.L_177:
        /*00bc*/ 	.word	0x00000000
        /*00c0*/ 	.short	0x0000
        /*00c2*/ 	.short	0x0000
        /*00c4*/ 	.byte	0x00, 0xf5, 0x21, 0x00


	//----- nvinfo : EIATTR_SPARSE_MMA_MASK
	.align		4
.L_178:
        /*00c8*/ 	.byte	0x03, 0x50
        /*00ca*/ 	.short	0x0000


	//----- nvinfo : EIATTR_MAXREG_COUNT
	.align		4
        /*00cc*/ 	.byte	0x03, 0x1b
        /*00ce*/ 	.short	0x00ff


	//----- nvinfo : EIATTR_MERCURY_ISA_VERSION
	.align		4
        /*00d0*/ 	.byte	0x03, 0x5f
        /*00d2*/ 	.short	0x0101


	//----- nvinfo : EIATTR_VRC_CTA_INIT_COUNT
	.align		4
        /*00d4*/ 	.byte	0x02, 0x4a
	.zero		1
	.zero		1


	//----- nvinfo : EIATTR_EXIT_INSTR_OFFSETS
	.align		4
        /*00d8*/ 	.byte	0x04, 0x1c
        /*00da*/ 	.short	(.L_180 - .L_179)


	//   ....[0]....
.L_179:
        /*00dc*/ 	.word	0x00000120


	//   ....[1]....
        /*00e0*/ 	.word	0x00000150


	//   ....[2]....
        /*00e4*/ 	.word	0x000002f0


	//   ....[3]....
        /*00e8*/ 	.word	0x000006b0


	//----- nvinfo : EIATTR_CRS_STACK_SIZE
	.align		4
.L_180:
        /*00ec*/ 	.byte	0x04, 0x1e
        /*00ee*/ 	.short	(.L_182 - .L_181)
.L_181:
        /*00f0*/ 	.word	0x00000000


	//----- nvinfo : EIATTR_CBANK_PARAM_SIZE
	.align		4
.L_182:
        /*00f4*/ 	.byte	0x03, 0x19
        /*00f6*/ 	.short	0x0038


	//----- nvinfo : EIATTR_PARAM_CBANK
	.align		4
        /*00f8*/ 	.byte	0x04, 0x0a
        /*00fa*/ 	.short	(.L_184 - .L_183)
	.align		4
.L_183:
        /*00fc*/ 	.word	index@(.nv.constant0.tunedTiledJoshCudaKernel)
        /*0100*/ 	.short	0x0380
        /*0102*/ 	.short	0x0038


	//----- nvinfo : EIATTR_SW_WAR
	.align		4
.L_184:
        /*0104*/ 	.byte	0x04, 0x36
        /*0106*/ 	.short	(.L_186 - .L_185)
.L_185:
        /*0108*/ 	.word	0x00000008
.L_186:


//--------------------- .nv.info.localSMKernel    --------------------------
	.section	.nv.info.localSMKernel,"",@"SHT_CUDA_INFO"
	.sectionflags	@""
	.align	4


	//----- nvinfo : EIATTR_CUDA_API_VERSION
	.align		4
        /*0000*/ 	.byte	0x04, 0x37
        /*0002*/ 	.short	(.L_188 - .L_187)
.L_187:
        /*0004*/ 	.word	0x00000082


	//----- nvinfo : EIATTR_KPARAM_INFO
	.align		4
.L_188:
        /*0008*/ 	.byte	0x04, 0x17
        /*000a*/ 	.short	(.L_190 - .L_189)
.L_189:
        /*000c*/ 	.word	0x00000000
        /*0010*/ 	.short	0x0007
        /*0012*/ 	.short	0x0038
        /*0014*/ 	.byte	0x00, 0xf0, 0x11, 0x00


	//----- nvinfo : EIATTR_KPARAM_INFO
	.align		4
.L_190:
        /*0018*/ 	.byte	0x04, 0x17
        /*001a*/ 	.short	(.L_192 - .L_191)
.L_191:
        /*001c*/ 	.word	0x00000000
        /*0020*/ 	.short	0x0006
        /*0022*/ 	.short	0x0030
        /*0024*/ 	.byte	0x00, 0xf5, 0x21, 0x00


	//----- nvinfo : EIATTR_KPARAM_INFO
	.align		4
.L_192:
        /*0028*/ 	.byte	0x04, 0x17
        /*002a*/ 	.short	(.L_194 - .L_193)
.L_193:
        /*002c*/ 	.word	0x00000000
        /*0030*/ 	.short	0x0005
        /*0032*/ 	.short	0x0028
        /*0034*/ 	.byte	0x00, 0xf0, 0x11, 0x00


	//----- nvinfo : EIATTR_KPARAM_INFO
	.align		4
.L_194:
        /*0038*/ 	.byte	0x04, 0x17
        /*003a*/ 	.short	(.L_196 - .L_195)
.L_195:
        /*003c*/ 	.word	0x00000000
        /*0040*/ 	.short	0x0004
        /*0042*/ 	.short	0x0020
        /*0044*/ 	.byte	0x00, 0xf5, 0x21, 0x00


	//----- nvinfo : EIATTR_KPARAM_INFO
	.align		4
.L_196:
        /*0048*/ 	.byte	0x04, 0x17
        /*004a*/ 	.short	(.L_198 - .L_197)
.L_197:
        /*004c*/ 	.word	0x00000000
        /*0050*/ 	.short	0x0003
        /*0052*/ 	.short	0x0018
        /*0054*/ 	.byte	0x00, 0xf0, 0x11, 0x00


	//----- nvinfo : EIATTR_KPARAM_INFO
	.align		4
.L_198:
        /*0058*/ 	.byte	0x04, 0x17
        /*005a*/ 	.short	(.L_200 - .L_199)
.L_199:
        /*005c*/ 	.word	0x00000000
        /*0060*/ 	.short	0x0002
        /*0062*/ 	.short	0x0010
        /*0064*/ 	.byte	0x00, 0xf5, 0x21, 0x00


	//----- nvinfo : EIATTR_KPARAM_INFO
	.align		4
.L_200:
        /*0068*/ 	.byte	0x04, 0x17
        /*006a*/ 	.short	(.L_202 - .L_201)
.L_201:
        /*006c*/ 	.word	0x00000000
        /*0070*/ 	.short	0x0001
        /*0072*/ 	.short	0x0008
        /*0074*/ 	.byte	0x00, 0xf0, 0x11, 0x00


	//----- nvinfo : EIATTR_KPARAM_INFO
	.align		4
.L_202:
        /*0078*/ 	.byte	0x04, 0x17
        /*007a*/ 	.short	(.L_204 - .L_203)
.L_203:
        /*007c*/ 	.word	0x00000000
        /*0080*/ 	.short	0x0000
        /*0082*/ 	.short	0x0000
        /*0084*/ 	.byte	0x00, 0xf5, 0x21, 0x00


	//----- nvinfo : EIATTR_SPARSE_MMA_MASK
	.align		4
.L_204:
        /*0088*/ 	.byte	0x03, 0x50
        /*008a*/ 	.short	0x0000


	//----- nvinfo : EIATTR_MAXREG_COUNT
	.align		4
        /*008c*/ 	.byte	0x03, 0x1b
        /*008e*/ 	.short	0x00ff


	//----- nvinfo : EIATTR_NUM_BARRIERS
	.align		4
        /*0090*/ 	.byte	0x02, 0x4c
        /*0092*/ 	.byte	0x01
	.zero		1


	//----- nvinfo : EIATTR_MERCURY_ISA_VERSION
	.align		4
        /*0094*/ 	.byte	0x03, 0x5f
        /*0096*/ 	.short	0x0101


	//----- nvinfo : EIATTR_VRC_CTA_INIT_COUNT
	.align		4
        /*0098*/ 	.byte	0x02, 0x4a
	.zero		1
	.zero		1


	//----- nvinfo : EIATTR_EXIT_INSTR_OFFSETS
	.align		4
        /*009c*/ 	.byte	0x04, 0x1c
        /*009e*/ 	.short	(.L_206 - .L_205)


	//   ....[0]....
.L_205:
        /*00a0*/ 	.word	0x00000510


	//   ....[1]....
        /*00a4*/ 	.word	0x00000a30


	//   ....[2]....
        /*00a8*/ 	.word	0x00000df0


	//   ....[3]....
        /*00ac*/ 	.word	0x000010f0


	//----- nvinfo : EIATTR_CRS_STACK_SIZE
	.align		4
.L_206:
        /*00b0*/ 	.byte	0x04, 0x1e
        /*00b2*/ 	.short	(.L_208 - .L_207)
.L_207:
        /*00b4*/ 	.word	0x00000000


	//----- nvinfo : EIATTR_CBANK_PARAM_SIZE
	.align		4
.L_208:
        /*00b8*/ 	.byte	0x03, 0x19
        /*00ba*/ 	.short	0x003c


	//----- nvinfo : EIATTR_PARAM_CBANK
	.align		4
        /*00bc*/ 	.byte	0x04, 0x0a
        /*00be*/ 	.short	(.L_210 - .L_209)
	.align		4
.L_209:
        /*00c0*/ 	.word	index@(.nv.constant0.localSMKernel)
        /*00c4*/ 	.short	0x0380
        /*00c6*/ 	.short	0x003c


	//----- nvinfo : EIATTR_SW_WAR
	.align		4
.L_210:
        /*00c8*/ 	.byte	0x04, 0x36
        /*00ca*/ 	.short	(.L_212 - .L_211)
.L_211:
        /*00cc*/ 	.word	0x00000008
.L_212:


//--------------------- .nv.info.cudaKernel       --------------------------
	.section	.nv.info.cudaKernel,"",@"SHT_CUDA_INFO"
	.sectionflags	@""
	.align	4


	//----- nvinfo : EIATTR_CUDA_API_VERSION
	.align		4
        /*0000*/ 	.byte	0x04, 0x37
        /*0002*/ 	.short	(.L_214 - .L_213)
.L_213:
        /*0004*/ 	.word	0x00000082


	//----- nvinfo : EIATTR_KPARAM_INFO
	.align		4
.L_214:
        /*0008*/ 	.byte	0x04, 0x17
        /*000a*/ 	.short	(.L_216 - .L_215)
.L_215:
        /*000c*/ 	.word	0x00000000
        /*0010*/ 	.short	0x0007
        /*0012*/ 	.short	0x0038
        /*0014*/ 	.byte	0x00, 0xf0, 0x11, 0x00


	//----- nvinfo : EIATTR_KPARAM_INFO
	.align		4
.L_216:
        /*0018*/ 	.byte	0x04, 0x17
        /*001a*/ 	.short	(.L_218 - .L_217)
.L_217:
        /*001c*/ 	.word	0x00000000
        /*0020*/ 	.short	0x0006
        /*0022*/ 	.short	0x0030
        /*0024*/ 	.byte	0x00, 0xf5, 0x21, 0x00


	//----- nvinfo : EIATTR_KPARAM_INFO
	.align		4
.L_218:
        /*0028*/ 	.byte	0x04, 0x17
        /*002a*/ 	.short	(.L_220 - .L_219)
.L_219:
        /*002c*/ 	.word	0x00000000
        /*0030*/ 	.short	0x0005
        /*0032*/ 	.short	0x0028
        /*0034*/ 	.byte	0x00, 0xf0, 0x11, 0x00


	//----- nvinfo : EIATTR_KPARAM_INFO
	.align		4
.L_220:
        /*0038*/ 	.byte	0x04, 0x17
        /*003a*/ 	.short	(.L_222 - .L_221)
.L_221:
        /*003c*/ 	.word	0x00000000
        /*0040*/ 	.short	0x0004
        /*0042*/ 	.short	0x0020
        /*0044*/ 	.byte	0x00, 0xf5, 0x21, 0x00


	//----- nvinfo : EIATTR_KPARAM_INFO
	.align		4
.L_222:
        /*0048*/ 	.byte	0x04, 0x17
        /*004a*/ 	.short	(.L_224 - .L_223)
.L_223:
        /*004c*/ 	.word	0x00000000
        /*0050*/ 	.short	0x0003
        /*0052*/ 	.short	0x0018
        /*0054*/ 	.byte	0x00, 0xf0, 0x11, 0x00


	//----- nvinfo : EIATTR_KPARAM_INFO
	.align		4
.L_224:
        /*0058*/ 	.byte	0x04, 0x17
        /*005a*/ 	.short	(.L_226 - .L_225)
.L_225:
        /*005c*/ 	.word	0x00000000
        /*0060*/ 	.short	0x0002
        /*0062*/ 	.short	0x0010
        /*0064*/ 	.byte	0x00, 0xf5, 0x21, 0x00


	//----- nvinfo : EIATTR_KPARAM_INFO
	.align		4
.L_226:
        /*0068*/ 	.byte	0x04, 0x17
        /*006a*/ 	.short	(.L_228 - .L_227)
.L_227:
        /*006c*/ 	.word	0x00000000
        /*0070*/ 	.short	0x0001
        /*0072*/ 	.short	0x0008
        /*0074*/ 	.byte	0x00, 0xf0, 0x11, 0x00


	//----- nvinfo : EIATTR_KPARAM_INFO
	.align		4
.L_228:
        /*0078*/ 	.byte	0x04, 0x17
        /*007a*/ 	.short	(.L_230 - .L_229)
.L_229:
        /*007c*/ 	.word	0x00000000
        /*0080*/ 	.short	0x0000
        /*0082*/ 	.short	0x0000
        /*0084*/ 	.byte	0x00, 0xf5, 0x21, 0x00


	//----- nvinfo : EIATTR_SPARSE_MMA_MASK
	.align		4
.L_230:
        /*0088*/ 	.byte	0x03, 0x50
        /*008a*/ 	.short	0x0000


	//----- nvinfo : EIATTR_MAXREG_COUNT
	.align		4
        /*008c*/ 	.byte	0x03, 0x1b
        /*008e*/ 	.short	0x00ff


	//----- nvinfo : EIATTR_MERCURY_ISA_VERSION
	.align		4
        /*0090*/ 	.byte	0x03, 0x5f
        /*0092*/ 	.short	0x0101


	//----- nvinfo : EIATTR_VRC_CTA_INIT_COUNT
	.align		4
        /*0094*/ 	.byte	0x02, 0x4a
	.zero		1
	.zero		1


	//----- nvinfo : EIATTR_EXIT_INSTR_OFFSETS
	.align		4
        /*0098*/ 	.byte	0x04, 0x1c
        /*009a*/ 	.short	(.L_232 - .L_231)


	//   ....[0]....
.L_231:
        /*009c*/ 	.word	0x000000d0


	//   ....[1]....
        /*00a0*/ 	.word	0x00000530


	//   ....[2]....
        /*00a4*/ 	.word	0x00000580


	//----- nvinfo : EIATTR_CRS_STACK_SIZE
	.align		4
.L_232:
        /*00a8*/ 	.byte	0x04, 0x1e
        /*00aa*/ 	.short	(.L_234 - .L_233)
.L_233:
        /*00ac*/ 	.word	0x00000000


	//----- nvinfo : EIATTR_CBANK_PARAM_SIZE
	.align		4
.L_234:
        /*00b0*/ 	.byte	0x03, 0x19
        /*00b2*/ 	.short	0x003c


	//----- nvinfo : EIATTR_PARAM_CBANK
	.align		4
        /*00b4*/ 	.byte	0x04, 0x0a
        /*00b6*/ 	.short	(.L_236 - .L_235)
	.align		4
.L_235:
        /*00b8*/ 	.word	index@(.nv.constant0.cudaKernel)
        /*00bc*/ 	.short	0x0380
        /*00be*/ 	.short	0x003c


	//----- nvinfo : EIATTR_SW_WAR
	.align		4
.L_236:
        /*00c0*/ 	.byte	0x04, 0x36
        /*00c2*/ 	.short	(.L_238 - .L_237)
.L_237:
        /*00c4*/ 	.word	0x00000008
.L_238:


//--------------------- .nv.callgraph             --------------------------
	.section	.nv.callgraph,"",@"SHT_CUDA_CALLGRAPH"
	.align	4
	.sectionentsize	8
	.align		4
        /*0000*/ 	.word	0x00000000
	.align		4
        /*0004*/ 	.word	0xffffffff
	.align		4
        /*0008*/ 	.word	0x00000000
	.align		4
        /*000c*/ 	.word	0xfffffffe
	.align		4
        /*0010*/ 	.word	0x00000000
	.align		4
        /*0014*/ 	.word	0xfffffffd
	.align		4
        /*0018*/ 	.word	0x00000000
	.align		4
        /*001c*/ 	.word	0xfffffffc


//--------------------- .nv.constant3             --------------------------
	.section	.nv.constant3,"a",@progbits
	.align	4
.nv.constant3:
	.type		B_C,@object
	.size		B_C,(.L_0 - B_C)
B_C:
	.zero		65536
.L_0:


//--------------------- .text.tiledLocalSMKernel  --------------------------
	.section	.text.tiledLocalSMKernel,"ax",@progbits
	.align	128
        .global         tiledLocalSMKernel
        .type           tiledLocalSMKernel,@function
        .size           tiledLocalSMKernel,(.L_x_159 - tiledLocalSMKernel)
        .other          tiledLocalSMKernel,@"STO_CUDA_ENTRY STV_DEFAULT"
tiledLocalSMKernel:
.text.tiledLocalSMKernel:
[----:B------:R-:W-:Y:S01]  /*0000*/  LDC R1, c[0x0][0x37c] ;  /* 0x0000df00ff017b82 */ /* 0x000fe20000000800 */
[----:B------:R-:W0:Y:S07]  /*0010*/  S2R R4, SR_TID.X ;  /* 0x0000000000047919 */ /* 0x000e2e0000002100 */
[----:B------:R-:W0:Y:S01]  /*0020*/  S2UR UR4, SR_CTAID.X ;  /* 0x00000000000479c3 */ /* 0x000e220000002500 */
[----:B------:R-:W1:Y:S07]  /*0030*/  LDCU UR5, c[0x0][0x388] ;  /* 0x00007100ff0577ac */ /* 0x000e6e0008000800 */
[----:B------:R-:W0:Y:S01]  /*0040*/  LDC R7, c[0x0][0x360] ;  /* 0x0000d800ff077b82 */ /* 0x000e220000000800 */
[----:B------:R-:W2:Y:S01]  /*0050*/  LDCU UR6, c[0x0][0x364] ;  /* 0x00006c80ff0677ac */ /* 0x000ea20008000800 */
[----:B0-----:R-:W-:-:S05]  /*0060*/  IMAD R3, R7, UR4, R4 ;  /* 0x0000000407037c24 */ /* 0x001fca000f8e0204 */
[----:B-1----:R-:W-:-:S13]  /*0070*/  ISETP.GE.AND P0, PT, R3, UR5, PT ;  /* 0x0000000503007c0c */ /* 0x002fda000bf06270 */
[----:B--2---:R-:W-:Y:S05]  /*0080*/  @P0 EXIT ;  /* 0x000000000000094d */ /* 0x004fea0003800000 */
[----:B------:R-:W0:Y:S01]  /*0090*/  S2R R5, SR_CTAID.Y ;  /* 0x0000000000057919 */ /* 0x000e220000002600 */
[----:B------:R-:W1:Y:S01]  /*00a0*/  LDCU UR4, c[0x0][0x374] ;  /* 0x00006e80ff0477ac */ /* 0x000e620008000800 */
[----:B------:R-:W2:Y:S01]  /*00b0*/  LDC R9, c[0x0][0x3ac] ;  /* 0x0000eb00ff097b82 */ /* 0x000ea20000000800 */
[----:B------:R-:W0:Y:S01]  /*00c0*/  S2R R6, SR_TID.Y ;  /* 0x0000000000067919 */ /* 0x000e220000002200 */
[----:B------:R-:W3:Y:S01]  /*00d0*/  LDCU UR5, c[0x0][0x38c] ;  /* 0x00007180ff0577ac */ /* 0x000ee20008000800 */
[----:B-1----:R-:W-:Y:S02]  /*00e0*/  UIMAD UR4, UR6, UR4, URZ ;  /* 0x00000004060472a4 */ /* 0x002fe4000f8e02ff */
[----:B0-----:R-:W-:-:S04]  /*00f0*/  IMAD R0, R5, UR6, R6 ;  /* 0x0000000605007c24 */ /* 0x001fc8000f8e0206 */
[----:B--2---:R-:W-:-:S05]  /*0100*/  IMAD R2, R9, UR4, R0 ;  /* 0x0000000409027c24 */ /* 0x004fca000f8e0200 */
[----:B---3--:R-:W-:-:S13]  /*0110*/  ISETP.GE.AND P0, PT, R2, UR5, PT ;  /* 0x0000000502007c0c */ /* 0x008fda000bf06270 */
[----:B------:R-:W-:Y:S05]  /*0120*/  @P0 EXIT ;  /* 0x000000000000094d */ /* 0x000fea0003800000 */
[----:B------:R-:W0:Y:S01]  /*0130*/  LDCU UR7, c[0x0][0x398] ;  /* 0x00007300ff0777ac */ /* 0x000e220008000800 */
[C---:B------:R-:W-:Y:S01]  /*0140*/  IMAD R5, R7.reuse, R6, R4 ;  /* 0x0000000607057224 */ /* 0x040fe200078e0204 */
[----:B------:R-:W-:Y:S01]  /*0150*/  BSSY.RECONVERGENT B0, `(.L_x_0) ;  /* 0x0000041000007945 */ /* 0x000fe20003800200 */
[----:B------:R-:W-:Y:S01]  /*0160*/  IMAD R2, R7, UR6, RZ ;  /* 0x0000000607027c24 */ /* 0x000fe2000f8e02ff */
[----:B------:R-:W1:Y:S02]  /*0170*/  LDCU.64 UR8, c[0x0][0x358] ;  /* 0x00006b00ff0877ac */ /* 0x000e640008000a00 */
[----:B0-----:R-:W-:-:S13]  /*0180*/  ISETP.GE.AND P0, PT, R5, UR7, PT ;  /* 0x0000000705007c0c */ /* 0x001fda000bf06270 */
[----:B-1----:R-:W-:Y:S05]  /*0190*/  @P0 BRA `(.L_x_1) ;  /* 0x0000000000f00947 */ /* 0x002fea0003800000 */
[----:B------:R-:W0:Y:S01]  /*01a0*/  I2F.U32.RP R13, R2 ;  /* 0x00000002000d7306 */ /* 0x000e220000209000 */
[C---:B------:R-:W-:Y:S01]  /*01b0*/  IMAD.IADD R10, R2.reuse, 0x1, R5 ;  /* 0x00000001020a7824 */ /* 0x040fe200078e0205 */
[----:B------:R-:W-:Y:S01]  /*01c0*/  ISETP.NE.U32.AND P2, PT, R2, RZ, PT ;  /* 0x000000ff0200720c */ /* 0x000fe20003f45070 */
[----:B------:R-:W-:Y:S01]  /*01d0*/  IMAD.MOV R15, RZ, RZ, -R2 ;  /* 0x000000ffff0f7224 */ /* 0x000fe200078e0a02 */
[----:B------:R-:W-:Y:S02]  /*01e0*/  BSSY.RECONVERGENT B1, `(.L_x_2) ;  /* 0x0000028000017945 */ /* 0x000fe40003800200 */
[C---:B------:R-:W-:Y:S02]  /*01f0*/  ISETP.GE.U32.AND P0, PT, R10.reuse, UR7, PT ;  /* 0x000000070a007c0c */ /* 0x040fe4000bf06070 */
[----:B------:R-:W-:Y:S02]  /*0200*/  VIMNMX.U32 R11, PT, PT, R10, UR7, !PT ;  /* 0x000000070a0b7c48 */ /* 0x000fe4000ffe0000 */
[----:B------:R-:W-:-:S04]  /*0210*/  SEL R12, RZ, 0x1, P0 ;  /* 0x00000001ff0c7807 */ /* 0x000fc80000000000 */
[----:B------:R-:W-:Y:S01]  /*0220*/  IADD3 R11, PT, PT, R11, -R10, -R12 ;  /* 0x8000000a0b0b7210 */ /* 0x000fe20007ffe80c */
[----:B0-----:R-:W0:Y:S02]  /*0230*/  MUFU.RCP R13, R13 ;  /* 0x0000000d000d7308 */ /* 0x001e240000001000 */
[----:B0-----:R-:W-:-:S06]  /*0240*/  VIADD R8, R13, 0xffffffe ;  /* 0x0ffffffe0d087836 */ /* 0x001fcc0000000000 */
[----:B------:R0:W1:Y:S02]  /*0250*/  F2I.FTZ.U32.TRUNC.NTZ R9, R8 ;  /* 0x0000000800097305 */ /* 0x000064000021f000 */
[----:B0-----:R-:W-:Y:S02]  /*0260*/  IMAD.MOV.U32 R8, RZ, RZ, RZ ;  /* 0x000000ffff087224 */ /* 0x001fe400078e00ff */
[----:B-1----:R-:W-:-:S04]  /*0270*/  IMAD R15, R15, R9, RZ ;  /* 0x000000090f0f7224 */ /* 0x002fc800078e02ff */
[----:B------:R-:W-:-:S06]  /*0280*/  IMAD.HI.U32 R14, R9, R15, R8 ;  /* 0x0000000f090e7227 */ /* 0x000fcc00078e0008 */
[----:B------:R-:W-:-:S05]  /*0290*/  IMAD.HI.U32 R9, R14, R11, RZ ;  /* 0x0000000b0e097227 */ /* 0x000fca00078e00ff */
[----:B------:R-:W-:-:S05]  /*02a0*/  IADD3 R8, PT, PT, -R9, RZ, RZ ;  /* 0x000000ff09087210 */ /* 0x000fca0007ffe1ff */
[----:B------:R-:W-:-:S05]  /*02b0*/  IMAD R11, R2, R8, R11 ;  /* 0x00000008020b7224 */ /* 0x000fca00078e020b */
[----:B------:R-:W-:-:S13]  /*02c0*/  ISETP.GE.U32.AND P0, PT, R11, R2, PT ;  /* 0x000000020b00720c */ /* 0x000fda0003f06070 */
[----:B------:R-:W-:Y:S02]  /*02d0*/  @P0 IMAD.IADD R11, R11, 0x1, -R2 ;  /* 0x000000010b0b0824 */ /* 0x000fe400078e0a02 */
[----:B------:R-:W-:-:S03]  /*02e0*/  @P0 VIADD R9, R9, 0x1 ;  /* 0x0000000109090836 */ /* 0x000fc60000000000 */
[----:B------:R-:W-:-:S13]  /*02f0*/  ISETP.GE.U32.AND P1, PT, R11, R2, PT ;  /* 0x000000020b00720c */ /* 0x000fda0003f26070 */
[----:B------:R-:W-:Y:S01]  /*0300*/  @P1 VIADD R9, R9, 0x1 ;  /* 0x0000000109091836 */ /* 0x000fe20000000000 */
[----:B------:R-:W-:-:S05]  /*0310*/  @!P2 LOP3.LUT R9, RZ, R2, RZ, 0x33, !PT ;  /* 0x00000002ff09a212 */ /* 0x000fca00078e33ff */
[----:B------:R-:W-:-:S05]  /*0320*/  IMAD.IADD R8, R12, 0x1, R9 ;  /* 0x000000010c087824 */ /* 0x000fca00078e0209 */
[C---:B------:R-:W-:Y:S02]  /*0330*/  LOP3.LUT R9, R8.reuse, 0x3, RZ, 0xc0, !PT ;  /* 0x0000000308097812 */ /* 0x040fe400078ec0ff */
[----:B------:R-:W-:Y:S02]  /*0340*/  ISETP.GE.U32.AND P1, PT, R8, 0x3, PT ;  /* 0x000000030800780c */ /* 0x000fe40003f26070 */
[----:B------:R-:W-:Y:S02]  /*0350*/  ISETP.NE.AND P0, PT, R9, 0x3, PT ;  /* 0x000000030900780c */ /* 0x000fe40003f05270 */
[----:B------:R-:W-:-:S11]  /*0360*/  MOV R9, R5 ;  /* 0x0000000500097202 */ /* 0x000fd60000000f00 */
[----:B------:R-:W-:Y:S05]  /*0370*/  @!P0 BRA `(.L_x_3) ;  /* 0x0000000000388947 */ /* 0x000fea0003800000 */
[----:B------:R-:W0:Y:S01]  /*0380*/  S2UR UR5, SR_CgaCtaId ;  /* 0x00000000000579c3 */ /* 0x000e220000008800 */
[----:B------:R-:W-:Y:S01]  /*0390*/  VIADD R8, R8, 0x1 ;  /* 0x0000000108087836 */ /* 0x000fe20000000000 */
[----:B------:R-:W-:-:S04]  /*03a0*/  UMOV UR4, 0x400 ;  /* 0x0000040000047882 */ /* 0x000fc80000000000 */
[----:B------:R-:W-:-:S05]  /*03b0*/  LOP3.LUT R9, R8, 0x3, RZ, 0xc0, !PT ;  /* 0x0000000308097812 */ /* 0x000fca00078ec0ff */
[----:B------:R-:W-:Y:S02]  /*03c0*/  IMAD R8, R9, UR6, R6 ;  /* 0x0000000609087c24 */ /* 0x000fe4000f8e0206 */
[----:B------:R-:W-:Y:S02]  /*03d0*/  IMAD.MOV R10, RZ, RZ, -R9 ;  /* 0x000000ffff0a7224 */ /* 0x000fe400078e0a09 */
[----:B------:R-:W-:Y:S01]  /*03e0*/  IMAD R9, R8, R7, R4 ;  /* 0x0000000708097224 */ /* 0x000fe200078e0204 */
[----:B0-----:R-:W-:-:S06]  /*03f0*/  ULEA UR4, UR5, UR4, 0x18 ;  /* 0x0000000405047291 */ /* 0x001fcc000f8ec0ff */
[----:B------:R-:W-:-:S07]  /*0400*/  LEA R11, R5, UR4, 0x2 ;  /* 0x00000004050b7c11 */ /* 0x000fce000f8e10ff */
.L_x_4:
[----:B------:R-:W-:Y:S01]  /*0410*/  VIADD R10, R10, 0x1 ;  /* 0x000000010a0a7836 */ /* 0x000fe20000000000 */
[----:B------:R0:W-:Y:S04]  /*0420*/  STS [R11], RZ ;  /* 0x000000ff0b007388 */ /* 0x0001e80000000800 */
[----:B------:R-:W-:Y:S01]  /*0430*/  ISETP.NE.AND P0, PT, R10, RZ, PT ;  /* 0x000000ff0a00720c */ /* 0x000fe20003f05270 */
[----:B0-----:R-:W-:-:S12]  /*0440*/  IMAD R11, R2, 0x4, R11 ;  /* 0x00000004020b7824 */ /* 0x001fd800078e020b */
[----:B------:R-:W-:Y:S05]  /*0450*/  @P0 BRA `(.L_x_4) ;  /* 0xfffffffc00ec0947 */ /* 0x000fea000383ffff */
.L_x_3:
[----:B------:R-:W-:Y:S05]  /*0460*/  BSYNC.RECONVERGENT B1 ;  /* 0x0000000000017941 */ /* 0x000fea0003800200 */
.L_x_2:
[----:B------:R-:W-:Y:S05]  /*0470*/  @!P1 BRA `(.L_x_1) ;  /* 0x0000000000389947 */ /* 0x000fea0003800000 */
[----:B------:R-:W0:Y:S01]  /*0480*/  S2R R11, SR_CgaCtaId ;  /* 0x00000000000b7919 */ /* 0x000e220000008800 */
[----:B------:R-:W-:-:S04]  /*0490*/  MOV R8, 0x400 ;  /* 0x0000040000087802 */ /* 0x000fc80000000f00 */
[----:B0-----:R-:W-:-:S07]  /*04a0*/  LEA R10, R11, R8, 0x18 ;  /* 0x000000080b0a7211 */ /* 0x001fce00078ec0ff */
.L_x_5:
[----:B0-----:R-:W-:Y:S01]  /*04b0*/  LEA R11, R9, R10, 0x2 ;  /* 0x0000000a090b7211 */ /* 0x001fe200078e10ff */
[----:B------:R-:W-:-:S04]  /*04c0*/  IMAD R9, R2, 0x4, R9 ;  /* 0x0000000402097824 */ /* 0x000fc800078e0209 */
[C---:B------:R-:W-:Y:S01]  /*04d0*/  IMAD R13, R2.reuse, 0x4, R11 ;  /* 0x00000004020d7824 */ /* 0x040fe200078e020b */
[----:B------:R0:W-:Y:S01]  /*04e0*/  STS [R11], RZ ;  /* 0x000000ff0b007388 */ /* 0x0001e20000000800 */
[----:B------:R-:W-:Y:S02]  /*04f0*/  ISETP.GE.AND P0, PT, R9, UR7, PT ;  /* 0x0000000709007c0c */ /* 0x000fe4000bf06270 */
[C---:B------:R-:W-:Y:S01]  /*0500*/  IMAD R15, R2.reuse, 0x4, R13 ;  /* 0x00000004020f7824 */ /* 0x040fe200078e020d */
[----:B------:R0:W-:Y:S03]  /*0510*/  STS [R13], RZ ;  /* 0x000000ff0d007388 */ /* 0x0001e60000000800 */
[----:B------:R-:W-:Y:S01]  /*0520*/  IMAD R8, R2, 0x4, R15 ;  /* 0x0000000402087824 */ /* 0x000fe200078e020f */
[----:B------:R0:W-:Y:S04]  /*0530*/  STS [R15], RZ ;  /* 0x000000ff0f007388 */ /* 0x0001e80000000800 */
[----:B------:R0:W-:Y:S02]  /*0540*/  STS [R8], RZ ;  /* 0x000000ff08007388 */ /* 0x0001e40000000800 */
[----:B------:R-:W-:Y:S05]  /*0550*/  @!P0 BRA `(.L_x_5) ;  /* 0xfffffffc00d48947 */ /* 0x000fea000383ffff */
.L_x_1:
[----:B------:R-:W-:Y:S05]  /*0560*/  BSYNC.RECONVERGENT B0 ;  /* 0x0000000000007941 */ /* 0x000fea0003800200 */
.L_x_0:
[----:B0-----:R-:W0:Y:S01]  /*0570*/  LDC.64 R10, c[0x0][0x380] ;  /* 0x0000e000ff0a7b82 */ /* 0x001e220000000a00 */
[----:B------:R-:W-:-:S07]  /*0580*/  IMAD R3, R3, 0x3, RZ ;  /* 0x0000000303037824 */ /* 0x000fce00078e02ff */
[----:B------:R-:W-:Y:S01]  /*0590*/  BAR.SYNC.DEFER_BLOCKING 0x0 ;  /* 0x0000000000007b1d */ /* 0x000fe20000010000 */
[----:B------:R-:W-:-:S07]  /*05a0*/  IMAD R0, R0, 0x3, RZ ;  /* 0x0000000300007824 */ /* 0x000fce00078e02ff */
[----:B------:R-:W1:Y:S08]  /*05b0*/  LDC.64 R8, c[0x0][0x3a0] ;  /* 0x0000e800ff087b82 */ /* 0x000e700000000a00 */
[----:B------:R-:W2:Y:S01]  /*05c0*/  LDC R18, c[0x0][0x3a8] ;  /* 0x0000ea00ff127b82 */ /* 0x000ea20000000800 */
[----:B0-----:R-:W-:-:S05]  /*05d0*/  IMAD.WIDE R10, R3, 0x4, R10 ;  /* 0x00000004030a7825 */ /* 0x001fca00078e020a */
[----:B------:R-:W3:Y:S04]  /*05e0*/  LDG.E R15, desc[UR8][R10.64+0x4] ;  /* 0x000004080a0f7981 */ /* 0x000ee8000c1e1900 */
[----:B------:R-:W4:Y:S04]  /*05f0*/  LDG.E R14, desc[UR8][R10.64] ;  /* 0x000000080a0e7981 */ /* 0x000f28000c1e1900 */
[----:B------:R1:W5:Y:S01]  /*0600*/  LDG.E R16, desc[UR8][R10.64+0x8] ;  /* 0x000008080a107981 */ /* 0x000362000c1e1900 */
[----:B------:R-:W-:Y:S01]  /*0610*/  SHF.L.U32 R0, R0, 0x2, RZ ;  /* 0x0000000200007819 */ /* 0x000fe200000006ff */
[----:B------:R-:W-:Y:S03]  /*0620*/  BSSY.RECONVERGENT B0, `(.L_x_6) ;  /* 0x0000021000007945 */ /* 0x000fe60003800200 */
[----:B------:R-:W3:Y:S01]  /*0630*/  LDC R12, c[0x3][R0+0x4] ;  /* 0x00c00100000c7b82 */ /* 0x000ee20000000800 */
[----:B-1----:R-:W-:-:S07]  /*0640*/  FMUL R10, R8, 0.5 ;  /* 0x3f000000080a7820 */ /* 0x002fce0000400000 */
[----:B------:R-:W4:Y:S08]  /*0650*/  LDC R3, c[0x3][R0] ;  /* 0x00c0000000037b82 */ /* 0x000f300000000800 */
[----:B------:R-:W5:Y:S01]  /*0660*/  LDC R13, c[0x3][R0+0x8] ;  /* 0x00c00200000d7b82 */ /* 0x000f620000000800 */
[----:B---3--:R-:W-:Y:S01]  /*0670*/  FADD R12, -R12, R15 ;  /* 0x0000000f0c0c7221 */ /* 0x008fe20000000100 */
[----:B------:R-:W-:Y:S01]  /*0680*/  FMUL R15, R9, 0.5 ;  /* 0x3f000000090f7820 */ /* 0x000fe20000400000 */
[----:B----4-:R-:W-:-:S02]  /*0690*/  FADD R3, -R3, R14 ;  /* 0x0000000e03037221 */ /* 0x010fc40000000100 */
[C---:B------:R-:W-:Y:S02]  /*06a0*/  FADD R9, -|R12|.reuse, R9 ;  /* 0x000000090c097221 */ /* 0x040fe40000000300 */
[----:B------:R-:W-:Y:S01]  /*06b0*/  FSETP.GT.AND P1, PT, |R12|, R15, PT ;  /* 0x0000000f0c00720b */ /* 0x000fe20003f24200 */
[C---:B------:R-:W-:Y:S01]  /*06c0*/  FADD R8, -|R3|.reuse, R8 ;  /* 0x0000000803087221 */ /* 0x040fe20000000300 */
[----:B------:R-:W-:Y:S01]  /*06d0*/  FSETP.GT.AND P0, PT, |R3|, R10, PT ;  /* 0x0000000a0300720b */ /* 0x000fe20003f04200 */
[----:B-----5:R-:W-:Y:S01]  /*06e0*/  FADD R13, -R13, R16 ;  /* 0x000000100d0d7221 */ /* 0x020fe20000000100 */
[----:B--2---:R-:W-:Y:S01]  /*06f0*/  FMUL R10, R18, 0.5 ;  /* 0x3f000000120a7820 */ /* 0x004fe20000400000 */
[----:B------:R-:W-:Y:S02]  /*0700*/  FSEL R9, R9, |R12|, P1 ;  /* 0x4000000c09097208 */ /* 0x000fe40000800000 */
[----:B------:R-:W-:Y:S01]  /*0710*/  FSEL R8, R8, |R3|, P0 ;  /* 0x4000000308087208 */ /* 0x000fe20000000000 */
[C---:B------:R-:W-:Y:S01]  /*0720*/  FADD R12, -|R13|.reuse, R18 ;  /* 0x000000120d0c7221 */ /* 0x040fe20000000300 */
[----:B------:R-:W-:Y:S01]  /*0730*/  FSETP.GT.AND P0, PT, |R13|, R10, PT ;  /* 0x0000000a0d00720b */ /* 0x000fe20003f04200 */
[----:B------:R-:W-:-:S03]  /*0740*/  FMUL R9, R9, R9 ;  /* 0x0000000909097220 */ /* 0x000fc60000400000 */
[----:B------:R-:W-:Y:S01]  /*0750*/  FSEL R12, R12, |R13|, P0 ;  /* 0x4000000d0c0c7208 */ /* 0x000fe20000000000 */
[----:B------:R-:W-:-:S04]  /*0760*/  FFMA R9, R8, R8, R9 ;  /* 0x0000000808097223 */ /* 0x000fc80000000009 */
[----:B------:R-:W-:-:S04]  /*0770*/  FFMA R9, R12, R12, R9 ;  /* 0x0000000c0c097223 */ /* 0x000fc80000000009 */
[----:B------:R-:W-:Y:S01]  /*0780*/  VIADD R3, R9, 0xf3000000 ;  /* 0xf300000009037836 */ /* 0x000fe20000000000 */
[----:B------:R0:W1:Y:S04]  /*0790*/  MUFU.RSQ R0, R9 ;  /* 0x0000000900007308 */ /* 0x0000680000001400 */
[----:B------:R-:W-:-:S13]  /*07a0*/  ISETP.GT.U32.AND P0, PT, R3, 0x727fffff, PT ;  /* 0x727fffff0300780c */ /* 0x000fda0003f04070 */
[----:B01----:R-:W-:Y:S05]  /*07b0*/  @!P0 BRA `(.L_x_7) ;  /* 0x00000000000c8947 */ /* 0x003fea0003800000 */
[----:B------:R-:W-:-:S07]  /*07c0*/  MOV R12, 0x7e0 ;  /* 0x000007e0000c7802 */ /* 0x000fce0000000f00 */
[----:B------:R-:W-:Y:S05]  /*07d0*/  CALL.REL.NOINC `($__internal_0_$__cuda_sm20_sqrt_rn_f32_slowpath) ;  /* 0x0000000800287944 */ /* 0x000fea0003c00000 */
[----:B------:R-:W-:Y:S05]  /*07e0*/  BRA `(.L_x_8) ;  /* 0x0000000000107947 */ /* 0x000fea0003800000 */
.L_x_7:
[----:B------:R-:W-:Y:S01]  /*07f0*/  FMUL.FTZ R8, R9, R0 ;  /* 0x0000000009087220 */ /* 0x000fe20000410000 */
[----:B------:R-:W-:-:S03]  /*0800*/  FMUL.FTZ R0, R0, 0.5 ;  /* 0x3f00000000007820 */ /* 0x000fc60000410000 */
[----:B------:R-:W-:-:S04]  /*0810*/  FFMA R3, -R8, R8, R9 ;  /* 0x0000000808037223 */ /* 0x000fc80000000109 */
[----:B------:R-:W-:-:S07]  /*0820*/  FFMA R3, R3, R0, R8 ;  /* 0x0000000003037223 */ /* 0x000fce0000000008 */
.L_x_8:
[----:B------:R-:W-:Y:S05]  /*0830*/  BSYNC.RECONVERGENT B0 ;  /* 0x0000000000007941 */ /* 0x000fea0003800200 */
.L_x_6:
[----:B------:R-:W0:Y:S01]  /*0840*/  LDC R10, c[0x0][0x39c] ;  /* 0x0000e700ff0a7b82 */ /* 0x000e220000000800 */
[----:B------:R-:W-:Y:S01]  /*0850*/  BSSY.RECONVERGENT B0, `(.L_x_9) ;  /* 0x000000c000007945 */ /* 0x000fe20003800200 */
[----:B0-----:R-:W0:Y:S08]  /*0860*/  MUFU.RCP R0, R10 ;  /* 0x0000000a00007308 */ /* 0x001e300000001000 */
[----:B------:R-:W1:Y:S01]  /*0870*/  FCHK P0, R3, R10 ;  /* 0x0000000a03007302 */ /* 0x000e620000000000 */
[----:B0-----:R-:W-:-:S04]  /*0880*/  FFMA R9, R0, -R10, 1 ;  /* 0x3f80000000097423 */ /* 0x001fc8000000080a */
[----:B------:R-:W-:-:S04]  /*0890*/  FFMA R0, R0, R9, R0 ;  /* 0x0000000900007223 */ /* 0x000fc80000000000 */
[----:B------:R-:W-:-:S04]  /*08a0*/  FFMA R8, R0, R3, RZ ;  /* 0x0000000300087223 */ /* 0x000fc800000000ff */
[----:B------:R-:W-:-:S04]  /*08b0*/  FFMA R9, R8, -R10, R3 ;  /* 0x8000000a08097223 */ /* 0x000fc80000000003 */
[----:B------:R-:W-:Y:S01]  /*08c0*/  FFMA R0, R0, R9, R8 ;  /* 0x0000000900007223 */ /* 0x000fe20000000008 */
[----:B-1----:R-:W-:Y:S06]  /*08d0*/  @!P0 BRA `(.L_x_10) ;  /* 0x00000000000c8947 */ /* 0x002fec0003800000 */
[----:B------:R-:W-:Y:S01]  /*08e0*/  IMAD.MOV.U32 R0, RZ, RZ, R3 ;  /* 0x000000ffff007224 */ /* 0x000fe200078e0003 */
[----:B------:R-:W-:-:S07]  /*08f0*/  MOV R8, 0x910 ;  /* 0x0000091000087802 */ /* 0x000fce0000000f00 */
[----:B------:R-:W-:Y:S05]  /*0900*/  CALL.REL.NOINC `($__internal_1_$__cuda_sm3x_div_rn_noftz_f32_slowpath) ;  /* 0x0000000800387944 */ /* 0x000fea0003c00000 */
.L_x_10:
[----:B------:R-:W-:Y:S05]  /*0910*/  BSYNC.RECONVERGENT B0 ;  /* 0x0000000000007941 */ /* 0x000fea0003800200 */
.L_x_9:
[----:B------:R-:W-:Y:S01]  /*0920*/  FADD R0, R0, 9.9999999747524270788e-07 ;  /* 0x358637bd00007421 */ /* 0x000fe20000000000 */
[----:B------:R-:W0:Y:S01]  /*0930*/  LDCU UR7, c[0x0][0x398] ;  /* 0x00007300ff0777ac */ /* 0x000e220008000800 */
[----:B------:R-:W-:Y:S04]  /*0940*/  BSSY.RECONVERGENT B0, `(.L_x_11) ;  /* 0x000000b000007945 */ /* 0x000fe80003800200 */
[----:B------:R-:W1:Y:S01]  /*0950*/  F2I.FLOOR.NTZ R0, R0 ;  /* 0x0000000000007305 */ /* 0x000e620000207100 */
[----:B0-----:R-:W-:Y:S02]  /*0960*/  ISETP.GE.AND P1, PT, R5, UR7, PT ;  /* 0x0000000705007c0c */ /* 0x001fe4000bf26270 */
[----:B-1----:R-:W-:-:S04]  /*0970*/  ISETP.GE.AND P0, PT, R0, UR7, PT ;  /* 0x0000000700007c0c */ /* 0x002fc8000bf06270 */
[----:B------:R-:W-:-:S13]  /*0980*/  ISETP.LT.OR P0, PT, R0, 0x1, P0 ;  /* 0x000000010000780c */ /* 0x000fda0000701670 */
[----:B------:R-:W-:Y:S05]  /*0990*/  @P0 BRA `(.L_x_12) ;  /* 0x0000000000140947 */ /* 0x000fea0003800000 */
[----:B------:R-:W0:Y:S01]  /*09a0*/  S2UR UR5, SR_CgaCtaId ;  /* 0x00000000000579c3 */ /* 0x000e220000008800 */
[----:B------:R-:W-:Y:S02]  /*09b0*/  UMOV UR4, 0x400 ;  /* 0x0000040000047882 */ /* 0x000fe40000000000 */
[----:B0-----:R-:W-:-:S06]  /*09c0*/  ULEA UR4, UR5, UR4, 0x18 ;  /* 0x0000000405047291 */ /* 0x001fcc000f8ec0ff */
[----:B------:R-:W-:-:S05]  /*09d0*/  LEA R0, R0, UR4, 0x2 ;  /* 0x0000000400007c11 */ /* 0x000fca000f8e10ff */
[----:B------:R0:W-:Y:S02]  /*09e0*/  ATOMS.POPC.INC.32 RZ, [R0+URZ] ;  /* 0x0000000000ff7f8c */ /* 0x0001e4000d8000ff */
.L_x_12:
[----:B------:R-:W-:Y:S05]  /*09f0*/  BSYNC.RECONVERGENT B0 ;  /* 0x0000000000007941 */ /* 0x000fea0003800200 */
.L_x_11:
[----:B------:R-:W-:Y:S06]  /*0a00*/  BAR.SYNC.DEFER_BLOCKING 0x0 ;  /* 0x0000000000007b1d */ /* 0x000fec0000010000 */
[----:B------:R-:W-:Y:S05]  /*0a10*/  @P1 EXIT ;  /* 0x000000000000194d */ /* 0x000fea0003800000 */
[----:B------:R-:W1:Y:S01]  /*0a20*/  I2F.U32.RP R11, R2 ;  /* 0x00000002000b7306 */ /* 0x000e620000209000 */
[C---:B0-----:R-:W-:Y:S01]  /*0a30*/  IADD3 R0, PT, PT, R2.reuse, R5, RZ ;  /* 0x0000000502007210 */ /* 0x041fe20007ffe0ff */
[----:B------:R-:W-:Y:S01]  /*0a40*/  IMAD.MOV R13, RZ, RZ, -R2 ;  /* 0x000000ffff0d7224 */ /* 0x000fe200078e0a02 */
[----:B------:R-:W-:Y:S01]  /*0a50*/  ISETP.NE.U32.AND P2, PT, R2, RZ, PT ;  /* 0x000000ff0200720c */ /* 0x000fe20003f45070 */
[----:B------:R-:W-:Y:S01]  /*0a60*/  BSSY.RECONVERGENT B0, `(.L_x_13) ;  /* 0x000002f000007945 */ /* 0x000fe20003800200 */
[C---:B------:R-:W-:Y:S02]  /*0a70*/  ISETP.GE.U32.AND P0, PT, R0.reuse, UR7, PT ;  /* 0x0000000700007c0c */ /* 0x040fe4000bf06070 */
[----:B------:R-:W-:Y:S02]  /*0a80*/  VIMNMX.U32 R3, PT, PT, R0, UR7, !PT ;  /* 0x0000000700037c48 */ /* 0x000fe4000ffe0000 */
[----:B------:R-:W-:-:S04]  /*0a90*/  SEL R10, RZ, 0x1, P0 ;  /* 0x00000001ff0a7807 */ /* 0x000fc80000000000 */
[----:B------:R-:W-:Y:S01]  /*0aa0*/  IADD3 R3, PT, PT, R3, -R0, -R10 ;  /* 0x8000000003037210 */ /* 0x000fe20007ffe80a */
[----:B-1----:R-:W0:Y:S02]  /*0ab0*/  MUFU.RCP R11, R11 ;  /* 0x0000000b000b7308 */ /* 0x002e240000001000 */
[----:B0-----:R-:W-:-:S06]  /*0ac0*/  VIADD R8, R11, 0xffffffe ;  /* 0x0ffffffe0b087836 */ /* 0x001fcc0000000000 */
[----:B------:R0:W1:Y:S02]  /*0ad0*/  F2I.FTZ.U32.TRUNC.NTZ R9, R8 ;  /* 0x0000000800097305 */ /* 0x000064000021f000 */
[----:B0-----:R-:W-:Y:S02]  /*0ae0*/  IMAD.MOV.U32 R8, RZ, RZ, RZ ;  /* 0x000000ffff087224 */ /* 0x001fe400078e00ff */
[----:B-1----:R-:W-:-:S04]  /*0af0*/  IMAD R13, R13, R9, RZ ;  /* 0x000000090d0d7224 */ /* 0x002fc800078e02ff */
[----:B------:R-:W-:-:S06]  /*0b00*/  IMAD.HI.U32 R12, R9, R13, R8 ;  /* 0x0000000d090c7227 */ /* 0x000fcc00078e0008 */
[----:B------:R-:W-:-:S04]  /*0b10*/  IMAD.HI.U32 R9, R12, R3, RZ ;  /* 0x000000030c097227 */ /* 0x000fc800078e00ff */
[----:B------:R-:W-:-:S04]  /*0b20*/  IMAD.MOV R0, RZ, RZ, -R9 ;  /* 0x000000ffff007224 */ /* 0x000fc800078e0a09 */
[----:B------:R-:W-:-:S05]  /*0b30*/  IMAD R3, R2, R0, R3 ;  /* 0x0000000002037224 */ /* 0x000fca00078e0203 */
[----:B------:R-:W-:-:S13]  /*0b40*/  ISETP.GE.U32.AND P0, PT, R3, R2, PT ;  /* 0x000000020300720c */ /* 0x000fda0003f06070 */
[----:B------:R-:W-:Y:S02]  /*0b50*/  @P0 IMAD.IADD R3, R3, 0x1, -R2 ;  /* 0x0000000103030824 */ /* 0x000fe400078e0a02 */
[----:B------:R-:W-:-:S03]  /*0b60*/  @P0 VIADD R9, R9, 0x1 ;  /* 0x0000000109090836 */ /* 0x000fc60000000000 */
[----:B------:R-:W-:-:S13]  /*0b70*/  ISETP.GE.U32.AND P1, PT, R3, R2, PT ;  /* 0x000000020300720c */ /* 0x000fda0003f26070 */
[----:B------:R-:W-:Y:S02]  /*0b80*/  @P1 IADD3 R9, PT, PT, R9, 0x1, RZ ;  /* 0x0000000109091810 */ /* 0x000fe40007ffe0ff */
[----:B------:R-:W-:-:S05]  /*0b90*/  @!P2 LOP3.LUT R9, RZ, R2, RZ, 0x33, !PT ;  /* 0x00000002ff09a212 */ /* 0x000fca00078e33ff */
[----:B------:R-:W-:-:S05]  /*0ba0*/  IMAD.IADD R10, R10, 0x1, R9 ;  /* 0x000000010a0a7824 */ /* 0x000fca00078e0209 */
[----:B------:R-:W-:-:S04]  /*0bb0*/  LOP3.LUT R0, R10, 0x3, RZ, 0xc0, !PT ;  /* 0x000000030a007812 */ /* 0x000fc800078ec0ff */
[----:B------:R-:W-:-:S13]  /*0bc0*/  ISETP.NE.AND P0, PT, R0, 0x3, PT ;  /* 0x000000030000780c */ /* 0x000fda0003f05270 */
[----:B------:R-:W-:Y:S05]  /*0bd0*/  @!P0 BRA `(.L_x_14) ;  /* 0x00000000005c8947 */ /* 0x000fea0003800000 */
[----:B------:R-:W0:Y:S01]  /*0be0*/  S2UR UR5, SR_CgaCtaId ;  /* 0x00000000000579c3 */ /* 0x000e220000008800 */
[----:B------:R-:W-:Y:S01]  /*0bf0*/  VIADD R0, R10, 0x1 ;  /* 0x000000010a007836 */ /* 0x000fe20000000000 */
[----:B------:R-:W-:-:S04]  /*0c00*/  UMOV UR4, 0x400 ;  /* 0x0000040000047882 */ /* 0x000fc80000000000 */
[----:B------:R-:W-:Y:S02]  /*0c10*/  LOP3.LUT R3, R0, 0x3, RZ, 0xc0, !PT ;  /* 0x0000000300037812 */ /* 0x000fe400078ec0ff */
[----:B------:R-:W1:Y:S03]  /*0c20*/  LDC.64 R8, c[0x0][0x390] ;  /* 0x0000e400ff087b82 */ /* 0x000e660000000a00 */
[----:B------:R-:W-:Y:S02]  /*0c30*/  IMAD R6, R3, UR6, R6 ;  /* 0x0000000603067c24 */ /* 0x000fe4000f8e0206 */
[----:B------:R-:W-:Y:S01]  /*0c40*/  IMAD.MOV R0, RZ, RZ, -R3 ;  /* 0x000000ffff007224 */ /* 0x000fe200078e0a03 */
[----:B0-----:R-:W-:-:S06]  /*0c50*/  ULEA UR4, UR5, UR4, 0x18 ;  /* 0x0000000405047291 */ /* 0x001fcc000f8ec0ff */
[C---:B------:R-:W-:Y:S01]  /*0c60*/  LEA R3, R5.reuse, UR4, 0x2 ;  /* 0x0000000405037c11 */ /* 0x040fe2000f8e10ff */
[----:B-1----:R-:W-:-:S04]  /*0c70*/  IMAD.WIDE.U32 R8, R5, 0x4, R8 ;  /* 0x0000000405087825 */ /* 0x002fc800078e0008 */
[----:B------:R-:W-:-:S07]  /*0c80*/  IMAD R5, R6, R7, R4 ;  /* 0x0000000706057224 */ /* 0x000fce00078e0204 */
.L_x_17:
[----:B------:R-:W0:Y:S01]  /*0c90*/  LDS R7, [R3] ;  /* 0x0000000003077984 */ /* 0x000e220000000800 */
[----:B------:R-:W-:Y:S01]  /*0ca0*/  VIADD R0, R0, 0x1 ;  /* 0x0000000100007836 */ /* 0x000fe20000000000 */
[----:B------:R-:W-:Y:S04]  /*0cb0*/  BSSY.RECONVERGENT B1, `(.L_x_15) ;  /* 0x0000006000017945 */ /* 0x000fe80003800200 */
[----:B------:R-:W-:Y:S02]  /*0cc0*/  ISETP.NE.AND P1, PT, R0, RZ, PT ;  /* 0x000000ff0000720c */ /* 0x000fe40003f25270 */
[----:B0-----:R-:W-:-:S13]  /*0cd0*/  ISETP.NE.AND P0, PT, R7, RZ, PT ;  /* 0x000000ff0700720c */ /* 0x001fda0003f05270 */
[----:B------:R-:W-:Y:S05]  /*0ce0*/  @!P0 BRA `(.L_x_16) ;  /* 0x0000000000088947 */ /* 0x000fea0003800000 */
[----:B------:R-:W-:-:S05]  /*0cf0*/  I2FP.F32.U32 R7, R7 ;  /* 0x0000000700077245 */ /* 0x000fca0000201000 */
[----:B------:R0:W-:Y:S02]  /*0d00*/  REDG.E.ADD.F32.FTZ.RN.STRONG.GPU desc[UR8][R8.64], R7 ;  /* 0x00000007080079a6 */ /* 0x0001e4000c12f308 */
.L_x_16:
[----:B------:R-:W-:Y:S05]  /*0d10*/  BSYNC.RECONVERGENT B1 ;  /* 0x0000000000017941 */ /* 0x000fea0003800200 */
.L_x_15:
[C---:B------:R-:W-:Y:S01]  /*0d20*/  LEA R3, R2.reuse, R3, 0x2 ;  /* 0x0000000302037211 */ /* 0x040fe200078e10ff */
[----:B0-----:R-:W-:Y:S01]  /*0d30*/  IMAD.WIDE.U32 R8, R2, 0x4, R8 ;  /* 0x0000000402087825 */ /* 0x001fe200078e0008 */
[----:B------:R-:W-:Y:S06]  /*0d40*/  @P1 BRA `(.L_x_17) ;  /* 0xfffffffc00d01947 */ /* 0x000fec000383ffff */
.L_x_14:
[----:B------:R-:W-:Y:S05]  /*0d50*/  BSYNC.RECONVERGENT B0 ;  /* 0x0000000000007941 */ /* 0x000fea0003800200 */
.L_x_13:
[----:B------:R-:W-:-:S13]  /*0d60*/  ISETP.GE.U32.AND P0, PT, R10, 0x3, PT ;  /* 0x000000030a00780c */ /* 0x000fda0003f06070 */
[----:B------:R-:W-:Y:S05]  /*0d70*/  @!P0 EXIT ;  /* 0x000000000000894d */ /* 0x000fea0003800000 */
[----:B------:R-:W0:Y:S01]  /*0d80*/  S2UR UR5, SR_CgaCtaId ;  /* 0x00000000000579c3 */ /* 0x000e220000008800 */
[----:B------:R-:W-:Y:S01]  /*0d90*/  UMOV UR4, 0x400 ;  /* 0x0000040000047882 */ /* 0x000fe20000000000 */
[----:B------:R-:W1:Y:S06]  /*0da0*/  LDCU UR6, c[0x0][0x398] ;  /* 0x00007300ff0677ac */ /* 0x000e6c0008000800 */
[----:B------:R-:W2:Y:S01]  /*0db0*/  LDC.64 R6, c[0x0][0x390] ;  /* 0x0000e400ff067b82 */ /* 0x000ea20000000a00 */
[----:B01----:R-:W-:-:S12]  /*0dc0*/  ULEA UR4, UR5, UR4, 0x18 ;  /* 0x0000000405047291 */ /* 0x003fd8000f8ec0ff */
.L_x_26:
[----:B------:R-:W-:Y:S01]  /*0dd0*/  LEA R3, R5, UR4, 0x2 ;  /* 0x0000000405037c11 */ /* 0x000fe2000f8e10ff */
[----:B------:R-:W-:Y:S04]  /*0de0*/  BSSY.RECONVERGENT B0, `(.L_x_18) ;  /* 0x0000010000007945 */ /* 0x000fe80003800200 */
[C---:B------:R-:W-:Y:S02]  /*0df0*/  IMAD R9, R2.reuse, 0x4, R3 ;  /* 0x0000000402097824 */ /* 0x040fe400078e0203 */
[----:B------:R-:W0:Y:S02]  /*0e00*/  LDS R3, [R3] ;  /* 0x0000000003037984 */ /* 0x000e240000000800 */
[C---:B------:R-:W-:Y:S02]  /*0e10*/  IMAD R11, R2.reuse, 0x4, R9 ;  /* 0x00000004020b7824 */ /* 0x040fe400078e0209 */
[----:B------:R-:W1:Y:S02]  /*0e20*/  LDS R4, [R9] ;  /* 0x0000000009047984 */ /* 0x000e640000000800 */
[----:B------:R-:W-:-:S02]  /*0e30*/  IMAD R0, R2, 0x4, R11 ;  /* 0x0000000402007824 */ /* 0x000fc400078e020b */
[----:B------:R-:W3:Y:S04]  /*0e40*/  LDS R11, [R11] ;  /* 0x000000000b0b7984 */ /* 0x000ee80000000800 */
[----:B------:R-:W4:Y:S01]  /*0e50*/  LDS R0, [R0] ;  /* 0x0000000000007984 */ /* 0x000f220000000800 */
[----:B0-----:R-:W-:Y:S02]  /*0e60*/  ISETP.NE.AND P0, PT, R3, RZ, PT ;  /* 0x000000ff0300720c */ /* 0x001fe40003f05270 */
[----:B-1----:R-:W-:Y:S02]  /*0e70*/  ISETP.NE.AND P1, PT, R4, RZ, PT ;  /* 0x000000ff0400720c */ /* 0x002fe40003f25270 */
[----:B---3--:R-:W-:Y:S02]  /*0e80*/  ISETP.NE.AND P2, PT, R11, RZ, PT ;  /* 0x000000ff0b00720c */ /* 0x008fe40003f45270 */
[----:B----4-:R-:W-:-:S07]  /*0e90*/  ISETP.NE.AND P3, PT, R0, RZ, PT ;  /* 0x000000ff0000720c */ /* 0x010fce0003f65270 */
[----:B------:R-:W-:Y:S06]  /*0ea0*/  @!P0 BRA `(.L_x_19) ;  /* 0x00000000000c8947 */ /* 0x000fec0003800000 */
[----:B------:R-:W-:Y:S01]  /*0eb0*/  I2FP.F32.U32 R3, R3 ;  /* 0x0000000300037245 */ /* 0x000fe20000201000 */
[----:B--2---:R-:W-:-:S05]  /*0ec0*/  IMAD.WIDE.U32 R8, R5, 0x4, R6 ;  /* 0x0000000405087825 */ /* 0x004fca00078e0006 */
[----:B------:R0:W-:Y:S02]  /*0ed0*/  REDG.E.ADD.F32.FTZ.RN.STRONG.GPU desc[UR8][R8.64], R3 ;  /* 0x00000003080079a6 */ /* 0x0001e4000c12f308 */
.L_x_19:
[----:B------:R-:W-:Y:S05]  /*0ee0*/  BSYNC.RECONVERGENT B0 ;  /* 0x0000000000007941 */ /* 0x000fea0003800200 */
.L_x_18:
[----:B------:R-:W-:Y:S01]  /*0ef0*/  BSSY.RECONVERGENT B0, `(.L_x_20) ;  /* 0x0000006000007945 */ /* 0x000fe20003800200 */
[----:B0-----:R-:W-:-:S03]  /*0f00*/  IADD3 R9, PT, PT, R2, R5, RZ ;  /* 0x0000000502097210 */ /* 0x001fc60007ffe0ff */
[----:B------:R-:W-:Y:S05]  /*0f10*/  @!P1 BRA `(.L_x_21) ;  /* 0x00000000000c9947 */ /* 0x000fea0003800000 */
[----:B------:R-:W-:Y:S01]  /*0f20*/  I2FP.F32.U32 R3, R4 ;  /* 0x0000000400037245 */ /* 0x000fe20000201000 */
[----:B--2---:R-:W-:-:S05]  /*0f30*/  IMAD.WIDE.U32 R4, R9, 0x4, R6 ;  /* 0x0000000409047825 */ /* 0x004fca00078e0006 */
[----:B------:R0:W-:Y:S02]  /*0f40*/  REDG.E.ADD.F32.FTZ.RN.STRONG.GPU desc[UR8][R4.64], R3 ;  /* 0x00000003040079a6 */ /* 0x0001e4000c12f308 */
.L_x_21:
[----:B------:R-:W-:Y:S05]  /*0f50*/  BSYNC.RECONVERGENT B0 ;  /* 0x0000000000007941 */ /* 0x000fea0003800200 */
.L_x_20:
[----:B------:R-:W-:Y:S01]  /*0f60*/  BSSY.RECONVERGENT B0, `(.L_x_22) ;  /* 0x0000006000007945 */ /* 0x000fe20003800200 */
[----:B------:R-:W-:-:S03]  /*0f70*/  IMAD.IADD R9, R2, 0x1, R9 ;  /* 0x0000000102097824 */ /* 0x000fc600078e0209 */
[----:B------:R-:W-:Y:S05]  /*0f80*/  @!P2 BRA `(.L_x_23) ;  /* 0x00000000000ca947 */ /* 0x000fea0003800000 */
[----:B0-----:R-:W-:Y:S01]  /*0f90*/  I2FP.F32.U32 R3, R11 ;  /* 0x0000000b00037245 */ /* 0x001fe20000201000 */
[----:B--2---:R-:W-:-:S05]  /*0fa0*/  IMAD.WIDE.U32 R4, R9, 0x4, R6 ;  /* 0x0000000409047825 */ /* 0x004fca00078e0006 */
[----:B------:R1:W-:Y:S02]  /*0fb0*/  REDG.E.ADD.F32.FTZ.RN.STRONG.GPU desc[UR8][R4.64], R3 ;  /* 0x00000003040079a6 */ /* 0x0003e4000c12f308 */
.L_x_23:
[----:B------:R-:W-:Y:S05]  /*0fc0*/  BSYNC.RECONVERGENT B0 ;  /* 0x0000000000007941 */ /* 0x000fea0003800200 */
.L_x_22:
[----:B------:R-:W-:Y:S01]  /*0fd0*/  BSSY.RECONVERGENT B0, `(.L_x_24) ;  /* 0x0000006000007945 */ /* 0x000fe20003800200 */
[----:B------:R-:W-:-:S03]  /*0fe0*/  IMAD.IADD R9, R2, 0x1, R9 ;  /* 0x0000000102097824 */ /* 0x000fc600078e0209 */
[----:B------:R-:W-:Y:S05]  /*0ff0*/  @!P3 BRA `(.L_x_25) ;  /* 0x00000000000cb947 */ /* 0x000fea0003800000 */
[----:B01----:R-:W-:Y:S01]  /*1000*/  I2FP.F32.U32 R3, R0 ;  /* 0x0000000000037245 */ /* 0x003fe20000201000 */
[----:B--2---:R-:W-:-:S05]  /*1010*/  IMAD.WIDE.U32 R4, R9, 0x4, R6 ;  /* 0x0000000409047825 */ /* 0x004fca00078e0006 */
[----:B------:R3:W-:Y:S02]  /*1020*/  REDG.E.ADD.F32.FTZ.RN.STRONG.GPU desc[UR8][R4.64], R3 ;  /* 0x00000003040079a6 */ /* 0x0007e4000c12f308 */
.L_x_25:
[----:B------:R-:W-:Y:S05]  /*1030*/  BSYNC.RECONVERGENT B0 ;  /* 0x0000000000007941 */ /* 0x000fea0003800200 */
.L_x_24:
[----:B01-3--:R-:W-:-:S05]  /*1040*/  IMAD.IADD R5, R2, 0x1, R9 ;  /* 0x0000000102057824 */ /* 0x00bfca00078e0209 */
[----:B------:R-:W-:-:S13]  /*1050*/  ISETP.GE.AND P0, PT, R5, UR6, PT ;  /* 0x0000000605007c0c */ /* 0x000fda000bf06270 */
[----:B------:R-:W-:Y:S05]  /*1060*/  @!P0 BRA `(.L_x_26) ;  /* 0xfffffffc00588947 */ /* 0x000fea000383ffff */
[----:B------:R-:W-:Y:S05]  /*1070*/  EXIT ;  /* 0x000000000000794d */ /* 0x000fea0003800000 */
        .weak           $__internal_0_$__cuda_sm20_sqrt_rn_f32_slowpath
        .type           $__internal_0_$__cuda_sm20_sqrt_rn_f32_slowpath,@function
        .size           $__internal_0_$__cuda_sm20_sqrt_rn_f32_slowpath,($__internal_1_$__cuda_sm3x_div_rn_noftz_f32_slowpath - $__internal_0_$__cuda_sm20_sqrt_rn_f32_slowpath)
$__internal_0_$__cuda_sm20_sqrt_rn_f32_slowpath:
[----:B------:R-:W-:-:S13]  /*1080*/  LOP3.LUT P0, RZ, R9, 0x7fffffff, RZ, 0xc0, !PT ;  /* 0x7fffffff09ff7812 */ /* 0x000fda000780c0ff */
[----:B------:R-:W-:Y:S05]  /*1090*/  @!P0 BRA `(.L_x_27) ;  /* 0x0000000000448947 */ /* 0x000fea0003800000 */
[----:B------:R-:W-:Y:S02]  /*10a0*/  FSETP.GEU.FTZ.AND P0, PT, R9, RZ, PT ;  /* 0x000000ff0900720b */ /* 0x000fe40003f1e000 */
[----:B------:R-:W-:-:S11]  /*10b0*/  MOV R0, R9 ;  /* 0x0000000900007202 */ /* 0x000fd60000000f00 */
[----:B------:R-:W-:Y:S01]  /*10c0*/  @!P0 IMAD.MOV.U32 R9, RZ, RZ, 0x7fffffff ;  /* 0x7fffffffff098424 */ /* 0x000fe200078e00ff */
[----:B------:R-:W-:Y:S06]  /*10d0*/  @!P0 BRA `(.L_x_27) ;  /* 0x0000000000348947 */ /* 0x000fec0003800000 */
[----:B------:R-:W-:-:S13]  /*10e0*/  FSETP.GTU.FTZ.AND P0, PT, |R0|, +INF , PT ;  /* 0x7f8000000000780b */ /* 0x000fda0003f1c200 */
[----:B------:R-:W-:Y:S01]  /*10f0*/  @P0 FADD.FTZ R9, R0, 1 ;  /* 0x3f80000000090421 */ /* 0x000fe20000010000 */
[----:B------:R-:W-:Y:S06]  /*1100*/  @P0 BRA `(.L_x_27) ;  /* 0x0000000000280947 */ /* 0x000fec0003800000 */
[----:B------:R-:W-:-:S13]  /*1110*/  FSETP.NEU.FTZ.AND P0, PT, |R0|, +INF , PT ;  /* 0x7f8000000000780b */ /* 0x000fda0003f1d200 */
[----:B------:R-:W-:-:S04]  /*1120*/  @P0 FFMA R3, R0, 1.84467440737095516160e+19, RZ ;  /* 0x5f80000000030823 */ /* 0x000fc800000000ff */
[----:B------:R-:W0:Y:S02]  /*1130*/  @P0 MUFU.RSQ R8, R3 ;  /* 0x0000000300080308 */ /* 0x000e240000001400 */
[----:B0-----:R-:W-:Y:S01]  /*1140*/  @P0 FMUL.FTZ R10, R3, R8 ;  /* 0x00000008030a0220 */ /* 0x001fe20000410000 */
[----:B------:R-:W-:-:S03]  /*1150*/  @P0 FMUL.FTZ R8, R8, 0.5 ;  /* 0x3f00000008080820 */ /* 0x000fc60000410000 */
[----:B------:R-:W-:-:S04]  /*1160*/  @P0 FADD.FTZ R9, -R10, -RZ ;  /* 0x800000ff0a090221 */ /* 0x000fc80000010100 */
[----:B------:R-:W-:Y:S01]  /*1170*/  @P0 FFMA R11, R10, R9, R3 ;  /* 0x000000090a0b0223 */ /* 0x000fe20000000003 */
[----:B------:R-:W-:-:S03]  /*1180*/  @!P0 IMAD.MOV.U32 R9, RZ, RZ, R0 ;  /* 0x000000ffff098224 */ /* 0x000fc600078e0000 */
[----:B------:R-:W-:-:S04]  /*1190*/  @P0 FFMA R8, R11, R8, R10 ;  /* 0x000000080b080223 */ /* 0x000fc8000000000a */
[----:B------:R-:W-:-:S07]  /*11a0*/  @P0 FMUL.FTZ R9, R8, 2.3283064365386962891e-10 ;  /* 0x2f80000008090820 */ /* 0x000fce0000410000 */
.L_x_27:
[----:B------:R-:W-:Y:S01]  /*11b0*/  IMAD.MOV.U32 R3, RZ, RZ, R9 ;  /* 0x000000ffff037224 */ /* 0x000fe200078e0009 */
[----:B------:R-:W-:Y:S01]  /*11c0*/  MOV R8, R12 ;  /* 0x0000000c00087202 */ /* 0x000fe20000000f00 */
[----:B------:R-:W-:-:S04]  /*11d0*/  IMAD.MOV.U32 R9, RZ, RZ, 0x0 ;  /* 0x00000000ff097424 */ /* 0x000fc800078e00ff */
[----:B------:R-:W-:Y:S05]  /*11e0*/  RET.REL.NODEC R8 `(tiledLocalSMKernel) ;  /* 0xffffffec08847950 */ /* 0x000fea0003c3ffff */
        .weak           $__internal_1_$__cuda_sm3x_div_rn_noftz_f32_slowpath
        .type           $__internal_1_$__cuda_sm3x_div_rn_noftz_f32_slowpath,@function
        .size           $__internal_1_$__cuda_sm3x_div_rn_noftz_f32_slowpath,(.L_x_159 - $__internal_1_$__cuda_sm3x_div_rn_noftz_f32_slowpath)
$__internal_1_$__cuda_sm3x_div_rn_noftz_f32_slowpath:
[----:B------:R-:W0:Y:S01]  /*11f0*/  LDC R3, c[0x0][0x39c] ;  /* 0x0000e700ff037b82 */ /* 0x000e220000000800 */
[----:B------:R-:W-:Y:S01]  /*1200*/  SHF.R.U32.HI R9, RZ, 0x17, R0 ;  /* 0x00000017ff097819 */ /* 0x000fe20000011600 */
[----:B------:R-:W1:Y:S01]  /*1210*/  LDCU UR4, c[0x0][0x39c] ;  /* 0x00007380ff0477ac */ /* 0x000e620008000800 */
[----:B------:R-:W-:Y:S02]  /*1220*/  BSSY.RECONVERGENT B1, `(.L_x_28) ;  /* 0x0000063000017945 */ /* 0x000fe40003800200 */
[----:B------:R-:W-:-:S05]  /*1230*/  LOP3.LUT R14, R9, 0xff, RZ, 0xc0, !PT ;  /* 0x000000ff090e7812 */ /* 0x000fca00078ec0ff */
[----:B------:R-:W-:Y:S01]  /*1240*/  VIADD R13, R14, 0xffffffff ;  /* 0xffffffff0e0d7836 */ /* 0x000fe20000000000 */
[----:B-1----:R-:W-:Y:S02]  /*1250*/  MOV R11, UR4 ;  /* 0x00000004000b7c02 */ /* 0x002fe40008000f00 */
[----:B0-----:R-:W-:-:S04]  /*1260*/  SHF.R.U32.HI R10, RZ, 0x17, R3 ;  /* 0x00000017ff0a7819 */ /* 0x001fc80000011603 */
[----:B------:R-:W-:-:S05]  /*1270*/  LOP3.LUT R10, R10, 0xff, RZ, 0xc0, !PT ;  /* 0x000000ff0a0a7812 */ /* 0x000fca00078ec0ff */
[----:B------:R-:W-:-:S05]  /*1280*/  VIADD R12, R10, 0xffffffff ;  /* 0xffffffff0a0c7836 */ /* 0x000fca0000000000 */
[----:B------:R-:W-:-:S04]  /*1290*/  ISETP.GT.U32.AND P0, PT, R12, 0xfd, PT ;  /* 0x000000fd0c00780c */ /* 0x000fc80003f04070 */
[----:B------:R-:W-:-:S13]  /*12a0*/  ISETP.GT.U32.OR P0, PT, R13, 0xfd, P0 ;  /* 0x000000fd0d00780c */ /* 0x000fda0000704470 */
[----:B------:R-:W-:Y:S01]  /*12b0*/  @!P0 IMAD.MOV.U32 R9, RZ, RZ, RZ ;  /* 0x000000ffff098224 */ /* 0x000fe200078e00ff */
[----:B------:R-:W-:Y:S06]  /*12c0*/  @!P0 BRA `(.L_x_29) ;  /* 0x00000000005c8947 */ /* 0x000fec0003800000 */
[----:B------:R-:W-:Y:S02]  /*12d0*/  FSETP.GTU.FTZ.AND P0, PT, |R0|, +INF , PT ;  /* 0x7f8000000000780b */ /* 0x000fe40003f1c200 */
[----:B------:R-:W-:-:S04]  /*12e0*/  FSETP.GTU.FTZ.AND P1, PT, |R3|, +INF , PT ;  /* 0x7f8000000300780b */ /* 0x000fc80003f3c200 */
[----:B------:R-:W-:-:S13]  /*12f0*/  PLOP3.LUT P0, PT, P0, P1, PT, 0xf8, 0x8f ;  /* 0x00000000008f781c */ /* 0x000fda0000703f70 */
[----:B------:R-:W-:Y:S05]  /*1300*/  @P0 BRA `(.L_x_30) ;  /* 0x00000004004c0947 */ /* 0x000fea0003800000 */
[----:B------:R-:W-:-:S13]  /*1310*/  LOP3.LUT P0, RZ, R11, 0x7fffffff, R0, 0xc8, !PT ;  /* 0x7fffffff0bff7812 */ /* 0x000fda000780c800 */
[----:B------:R-:W-:Y:S05]  /*1320*/  @!P0 BRA `(.L_x_31) ;  /* 0x00000004003c8947 */ /* 0x000fea0003800000 */
[C---:B------:R-:W-:Y:S02]  /*1330*/  FSETP.NEU.FTZ.AND P2, PT, |R0|.reuse, +INF , PT ;  /* 0x7f8000000000780b */ /* 0x040fe40003f5d200 */
[----:B------:R-:W-:Y:S02]  /*1340*/  FSETP.NEU.FTZ.AND P1, PT, |R3|, +INF , PT ;  /* 0x7f8000000300780b */ /* 0x000fe40003f3d200 */
[----:B------:R-:W-:-:S11]  /*1350*/  FSETP.NEU.FTZ.AND P0, PT, |R0|, +INF , PT ;  /* 0x7f8000000000780b */ /* 0x000fd60003f1d200 */
[----:B------:R-:W-:Y:S05]  /*1360*/  @!P1 BRA !P2, `(.L_x_31) ;  /* 0x00000004002c9947 */ /* 0x000fea0005000000 */
[----:B------:R-:W-:-:S04]  /*1370*/  LOP3.LUT P2, RZ, R0, 0x7fffffff, RZ, 0xc0, !PT ;  /* 0x7fffffff00ff7812 */ /* 0x000fc8000784c0ff */
[----:B------:R-:W-:-:S13]  /*1380*/  PLOP3.LUT P1, PT, P1, P2, PT, 0x2f, 0xf2 ;  /* 0x0000000000f2781c */ /* 0x000fda0000f24577 */
[----:B------:R-:W-:Y:S05]  /*1390*/  @P1 BRA `(.L_x_32) ;  /* 0x0000000400181947 */ /* 0x000fea0003800000 */
[----:B------:R-:W-:-:S04]  /*13a0*/  LOP3.LUT P1, RZ, R11, 0x7fffffff, RZ, 0xc0, !PT ;  /* 0x7fffffff0bff7812 */ /* 0x000fc8000782c0ff */
[----:B------:R-:W-:-:S13]  /*13b0*/  PLOP3.LUT P0, PT, P0, P1, PT, 0x2f, 0xf2 ;  /* 0x0000000000f2781c */ /* 0x000fda0000702577 */
[----:B------:R-:W-:Y:S05]  /*13c0*/  @P0 BRA `(.L_x_33) ;  /* 0x0000000400000947 */ /* 0x000fea0003800000 */
[----:B------:R-:W-:Y:S02]  /*13d0*/  ISETP.GE.AND P0, PT, R13, RZ, PT ;  /* 0x000000ff0d00720c */ /* 0x000fe40003f06270 */
[----:B------:R-:W-:-:S11]  /*13e0*/  ISETP.GE.AND P1, PT, R12, RZ, PT ;  /* 0x000000ff0c00720c */ /* 0x000fd60003f26270 */
[----:B------:R-:W-:Y:S02]  /*13f0*/  @P0 IMAD.MOV.U32 R9, RZ, RZ, RZ ;  /* 0x000000ffff090224 */ /* 0x000fe400078e00ff */
[----:B------:R-:W-:Y:S01]  /*1400*/  @!P0 FFMA R0, R0, 1.84467440737095516160e+19, RZ ;  /* 0x5f80000000008823 */ /* 0x000fe200000000ff */
[----:B------:R-:W-:Y:S02]  /*1410*/  @!P0 IMAD.MOV.U32 R9, RZ, RZ, -0x40 ;  /* 0xffffffc0ff098424 */ /* 0x000fe400078e00ff */
[----:B------:R-:W-:-:S03]  /*1420*/  @!P1 FFMA R11, R3, 1.84467440737095516160e+19, RZ ;  /* 0x5f800000030b9823 */ /* 0x000fc600000000ff */
[----:B------:R-:W-:-:S07]  /*1430*/  @!P1 IADD3 R9, PT, PT, R9, 0x40, RZ ;  /* 0x0000004009099810 */ /* 0x000fce0007ffe0ff */
.L_x_29:
[----:B------:R-:W-:Y:S01]  /*1440*/  LEA R12, R10, 0xc0800000, 0x17 ;  /* 0xc08000000a0c7811 */ /* 0x000fe200078eb8ff */
[----:B------:R-:W-:Y:S01]  /*1450*/  VIADD R3, R14, 0xffffff81 ;  /* 0xffffff810e037836 */ /* 0x000fe20000000000 */
[----:B------:R-:W-:Y:S03]  /*1460*/  BSSY.RECONVERGENT B2, `(.L_x_34) ;  /* 0x0000035000027945 */ /* 0x000fe60003800200 */
[----:B------:R-:W-:Y:S01]  /*1470*/  IMAD.IADD R12, R11, 0x1, -R12 ;  /* 0x000000010b0c7824 */ /* 0x000fe200078e0a0c */
[C---:B------:R-:W-:Y:S01]  /*1480*/  IADD3 R10, PT, PT, R3.reuse, 0x7f, -R10 ;  /* 0x0000007f030a7810 */ /* 0x040fe20007ffe80a */
[----:B------:R-:W-:Y:S02]  /*1490*/  IMAD R0, R3, -0x800000, R0 ;  /* 0xff80000003007824 */ /* 0x000fe400078e0200 */
[----:B------:R-:W0:Y:S01]  /*14a0*/  MUFU.RCP R11, R12 ;  /* 0x0000000c000b7308 */ /* 0x000e220000001000 */
[----:B------:R-:W-:Y:S01]  /*14b0*/  FADD.FTZ R13, -R12, -RZ ;  /* 0x800000ff0c0d7221 */ /* 0x000fe20000010100 */
[----:B------:R-:W-:-:S03]  /*14c0*/  IMAD.IADD R10, R10, 0x1, R9 ;  /* 0x000000010a0a7824 */ /* 0x000fc600078e0209 */
[----:B0-----:R-:W-:-:S04]  /*14d0*/  FFMA R14, R11, R13, 1 ;  /* 0x3f8000000b0e7423 */ /* 0x001fc8000000000d */
[----:B------:R-:W-:-:S04]  /*14e0*/  FFMA R16, R11, R14, R11 ;  /* 0x0000000e0b107223 */ /* 0x000fc8000000000b */
[----:B------:R-:W-:-:S04]  /*14f0*/  FFMA R11, R0, R16, RZ ;  /* 0x00000010000b7223 */ /* 0x000fc800000000ff */
[----:B------:R-:W-:-:S04]  /*1500*/  FFMA R14, R13, R11, R0 ;  /* 0x0000000b0d0e7223 */ /* 0x000fc80000000000 */
[----:B------:R-:W-:-:S04]  /*1510*/  FFMA R11, R16, R14, R11 ;  /* 0x0000000e100b7223 */ /* 0x000fc8000000000b */
[----:B------:R-:W-:-:S04]  /*1520*/  FFMA R14, R13, R11, R0 ;  /* 0x0000000b0d0e7223 */ /* 0x000fc80000000000 */
[----:B------:R-:W-:-:S05]  /*1530*/  FFMA R0, R16, R14, R11 ;  /* 0x0000000e10007223 */ /* 0x000fca000000000b */
[----:B------:R-:W-:-:S04]  /*1540*/  SHF.R.U32.HI R3, RZ, 0x17, R0 ;  /* 0x00000017ff037819 */ /* 0x000fc80000011600 */
[----:B------:R-:W-:-:S04]  /*1550*/  LOP3.LUT R3, R3, 0xff, RZ, 0xc0, !PT ;  /* 0x000000ff03037812 */ /* 0x000fc800078ec0ff */
[----:B------:R-:W-:-:S05]  /*1560*/  IADD3 R13, PT, PT, R3, R10, RZ ;  /* 0x0000000a030d7210 */ /* 0x000fca0007ffe0ff */
[----:B------:R-:W-:-:S05]  /*1570*/  VIADD R3, R13, 0xffffffff ;  /* 0xffffffff0d037836 */ /* 0x000fca0000000000 */
[----:B------:R-:W-:-:S13]  /*1580*/  ISETP.GE.U32.AND P0, PT, R3, 0xfe, PT ;  /* 0x000000fe0300780c */ /* 0x000fda0003f06070 */
[----:B------:R-:W-:Y:S05]  /*1590*/  @!P0 BRA `(.L_x_35) ;  /* 0x0000000000808947 */ /* 0x000fea0003800000 */
[----:B------:R-:W-:-:S13]  /*15a0*/  ISETP.GT.AND P0, PT, R13, 0xfe, PT ;  /* 0x000000fe0d00780c */ /* 0x000fda0003f04270 */
[----:B------:R-:W-:Y:S05]  /*15b0*/  @P0 BRA `(.L_x_36) ;  /* 0x00000000006c0947 */ /* 0x000fea0003800000 */
[----:B------:R-:W-:-:S13]  /*15c0*/  ISETP.GE.AND P0, PT, R13, 0x1, PT ;  /* 0x000000010d00780c */ /* 0x000fda0003f06270 */
[----:B------:R-:W-:Y:S05]  /*15d0*/  @P0 BRA `(.L_x_37) ;  /* 0x0000000000740947 */ /* 0x000fea0003800000 */
[----:B------:R-:W-:Y:S02]  /*15e0*/  ISETP.GE.AND P0, PT, R13, -0x18, PT ;  /* 0xffffffe80d00780c */ /* 0x000fe40003f06270 */
[----:B------:R-:W-:-:S11]  /*15f0*/  LOP3.LUT R0, R0, 0x80000000, RZ, 0xc0, !PT ;  /* 0x8000000000007812 */ /* 0x000fd600078ec0ff */
[----:B------:R-:W-:Y:S05]  /*1600*/  @!P0 BRA `(.L_x_37) ;  /* 0x0000000000688947 */ /* 0x000fea0003800000 */
[CCC-:B------:R-:W-:Y:S01]  /*1610*/  FFMA.RZ R3, R16.reuse, R14.reuse, R11.reuse ;  /* 0x0000000e10037223 */ /* 0x1c0fe2000000c00b */
[C---:B------:R-:W-:Y:S02]  /*1620*/  VIADD R12, R13.reuse, 0x20 ;  /* 0x000000200d0c7836 */ /* 0x040fe40000000000 */
[CCC-:B------:R-:W-:Y:S01]  /*1630*/  FFMA.RM R10, R16.reuse, R14.reuse, R11.reuse ;  /* 0x0000000e100a7223 */ /* 0x1c0fe2000000400b */
[----:B------:R-:W-:Y:S02]  /*1640*/  ISETP.NE.AND P2, PT, R13, RZ, PT ;  /* 0x000000ff0d00720c */ /* 0x000fe40003f45270 */
[----:B------:R-:W-:Y:S01]  /*1650*/  LOP3.LUT R9, R3, 0x7fffff, RZ, 0xc0, !PT ;  /* 0x007fffff03097812 */ /* 0x000fe200078ec0ff */
[----:B------:R-:W-:Y:S01]  /*1660*/  FFMA.RP R3, R16, R14, R11 ;  /* 0x0000000e10037223 */ /* 0x000fe2000000800b */
[----:B------:R-:W-:Y:S01]  /*1670*/  IMAD.MOV R11, RZ, RZ, -R13 ;  /* 0x000000ffff0b7224 */ /* 0x000fe200078e0a0d */
[----:B------:R-:W-:Y:S02]  /*1680*/  ISETP.NE.AND P1, PT, R13, RZ, PT ;  /* 0x000000ff0d00720c */ /* 0x000fe40003f25270 */
[----:B------:R-:W-:-:S02]  /*1690*/  LOP3.LUT R9, R9, 0x800000, RZ, 0xfc, !PT ;  /* 0x0080000009097812 */ /* 0x000fc400078efcff */
[----:B------:R-:W-:Y:S02]  /*16a0*/  FSETP.NEU.FTZ.AND P0, PT, R3, R10, PT ;  /* 0x0000000a0300720b */ /* 0x000fe40003f1d000 */
[----:B------:R-:W-:Y:S02]  /*16b0*/  SHF.L.U32 R12, R9, R12, RZ ;  /* 0x0000000c090c7219 */ /* 0x000fe400000006ff */
[----:B------:R-:W-:Y:S02]  /*16c0*/  SEL R10, R11, RZ, P2 ;  /* 0x000000ff0b0a7207 */ /* 0x000fe40001000000 */
[----:B------:R-:W-:Y:S02]  /*16d0*/  ISETP.NE.AND P1, PT, R12, RZ, P1 ;  /* 0x000000ff0c00720c */ /* 0x000fe40000f25270 */
[----:B------:R-:W-:Y:S02]  /*16e0*/  SHF.R.U32.HI R10, RZ, R10, R9 ;  /* 0x0000000aff0a7219 */ /* 0x000fe40000011609 */
[----:B------:R-:W-:-:S02]  /*16f0*/  PLOP3.LUT P0, PT, P0, P1, PT, 0xf8, 0x8f ;  /* 0x00000000008f781c */ /* 0x000fc40000703f70 */
[----:B------:R-:W-:Y:S02]  /*1700*/  SHF.R.U32.HI R12, RZ, 0x1, R10 ;  /* 0x00000001ff0c7819 */ /* 0x000fe4000001160a */
[----:B------:R-:W-:-:S04]  /*1710*/  SEL R3, RZ, 0x1, !P0 ;  /* 0x00000001ff037807 */ /* 0x000fc80004000000 */
[----:B------:R-:W-:-:S04]  /*1720*/  LOP3.LUT R3, R3, 0x1, R12, 0xf8, !PT ;  /* 0x0000000103037812 */ /* 0x000fc800078ef80c */
[----:B------:R-:W-:-:S04]  /*1730*/  LOP3.LUT R3, R3, R10, RZ, 0xc0, !PT ;  /* 0x0000000a03037212 */ /* 0x000fc800078ec0ff */
[----:B------:R-:W-:-:S04]  /*1740*/  IADD3 R3, PT, PT, R12, R3, RZ ;  /* 0x000000030c037210 */ /* 0x000fc80007ffe0ff */
[----:B------:R-:W-:Y:S01]  /*1750*/  LOP3.LUT R0, R3, R0, RZ, 0xfc, !PT ;  /* 0x0000000003007212 */ /* 0x000fe200078efcff */
[----:B------:R-:W-:Y:S06]  /*1760*/  BRA `(.L_x_37) ;  /* 0x0000000000107947 */ /* 0x000fec0003800000 */
.L_x_36:
[----:B------:R-:W-:-:S04]  /*1770*/  LOP3.LUT R0, R0, 0x80000000, RZ, 0xc0, !PT ;  /* 0x8000000000007812 */ /* 0x000fc800078ec0ff */
[----:B------:R-:W-:Y:S01]  /*1780*/  LOP3.LUT R0, R0, 0x7f800000, RZ, 0xfc, !PT ;  /* 0x7f80000000007812 */ /* 0x000fe200078efcff */
[----:B------:R-:W-:Y:S06]  /*1790*/  BRA `(.L_x_37) ;  /* 0x0000000000047947 */ /* 0x000fec0003800000 */
.L_x_35:
[----:B------:R-:W-:-:S07]  /*17a0*/  IMAD R0, R10, 0x800000, R0 ;  /* 0x008000000a007824 */ /* 0x000fce00078e0200 */
.L_x_37:
[----:B------:R-:W-:Y:S05]  /*17b0*/  BSYNC.RECONVERGENT B2 ;  /* 0x0000000000027941 */ /* 0x000fea0003800200 */
.L_x_34:
[----:B------:R-:W-:Y:S05]  /*17c0*/  BRA `(.L_x_38) ;  /* 0x0000000000207947 */ /* 0x000fea0003800000 */
.L_x_33:
[----:B------:R-:W-:-:S04]  /*17d0*/  LOP3.LUT R0, R11, 0x80000000, R0, 0x48, !PT ;  /* 0x800000000b007812 */ /* 0x000fc800078e4800 */
[----:B------:R-:W-:Y:S01]  /*17e0*/  LOP3.LUT R0, R0, 0x7f800000, RZ, 0xfc, !PT ;  /* 0x7f80000000007812 */ /* 0x000fe200078efcff */
[----:B------:R-:W-:Y:S06]  /*17f0*/  BRA `(.L_x_38) ;  /* 0x0000000000147947 */ /* 0x000fec0003800000 */
.L_x_32:
[----:B------:R-:W-:Y:S01]  /*1800*/  LOP3.LUT R0, R11, 0x80000000, R0, 0x48, !PT ;  /* 0x800000000b007812 */ /* 0x000fe200078e4800 */
[----:B------:R-:W-:Y:S06]  /*1810*/  BRA `(.L_x_38) ;  /* 0x00000000000c7947 */ /* 0x000fec0003800000 */
.L_x_31:
[----:B------:R-:W0:Y:S01]  /*1820*/  MUFU.RSQ R0, -QNAN ;  /* 0xffc0000000007908 */ /* 0x000e220000001400 */
[----:B------:R-:W-:Y:S05]  /*1830*/  BRA `(.L_x_38) ;  /* 0x0000000000047947 */ /* 0x000fea0003800000 */
.L_x_30:
[----:B------:R-:W-:-:S07]  /*1840*/  FADD.FTZ R0, R0, R3 ;  /* 0x0000000300007221 */ /* 0x000fce0000010000 */
.L_x_38:
[----:B------:R-:W-:Y:S05]  /*1850*/  BSYNC.RECONVERGENT B1 ;  /* 0x0000000000017941 */ /* 0x000fea0003800200 */
.L_x_28:
[----:B------:R-:W-:-:S04]  /*1860*/  IMAD.MOV.U32 R9, RZ, RZ, 0x0 ;  /* 0x00000000ff097424 */ /* 0x000fc800078e00ff */
[----:B0-----:R-:W-:Y:S05]  /*1870*/  RET.REL.NODEC R8 `(tiledLocalSMKernel) ;  /* 0xffffffe408e07950 */ /* 0x001fea0003c3ffff */
.L_x_39:
[----:B------:R-:W-:-:S00]  /*1880*/  BRA `(.L_x_39) ;  /* 0xfffffffc00fc7947 */ /* 0x000fc0000383ffff */
[----:B------:R-:W-:-:S00]  /*1890*/  NOP ;  /* 0x0000000000007918 */ /* 0x000fc00000000000 */
        /* <DEDUP_REMOVED lines=14> */
.L_x_159:


//--------------------- .text.joshCudaKernel      --------------------------
	.section	.text.joshCudaKernel,"ax",@progbits
	.align	128
        .global         joshCudaKernel
        .type           joshCudaKernel,@function
        .size           joshCudaKernel,(.L_x_161 - joshCudaKernel)
        .other          joshCudaKernel,@"STO_CUDA_ENTRY STV_DEFAULT"
joshCudaKernel:
.text.joshCudaKernel:
[----:B------:R-:W-:Y:S01]  /*0000*/  LDC R1, c[0x0][0x37c] ;  /* 0x0000df00ff017b82 */ /* 0x000fe20000000800 */
[----:B------:R-:W0:Y:S07]  /*0010*/  S2R R4, SR_TID.Y ;  /* 0x0000000000047919 */ /* 0x000e2e0000002200 */
[----:B------:R-:W1:Y:S01]  /*0020*/  LDC R0, c[0x0][0x360] ;  /* 0x0000d800ff007b82 */ /* 0x000e620000000800 */
[----:B------:R-:W2:Y:S01]  /*0030*/  LDCU UR6, c[0x0][0x3ac] ;  /* 0x00007580ff0677ac */ /* 0x000ea20008000800 */
[----:B------:R-:W1:Y:S01]  /*0040*/  S2R R5, SR_TID.X ;  /* 0x0000000000057919 */ /* 0x000e620000002100 */
[----:B------:R-:W3:Y:S05]  /*0050*/  LDCU.64 UR8, c[0x0][0x388] ;  /* 0x00007100ff0877ac */ /* 0x000eea0008000a00 */
[----:B------:R-:W0:Y:S08]  /*0060*/  S2UR UR5, SR_CTAID.Y ;  /* 0x00000000000579c3 */ /* 0x000e300000002600 */
[----:B------:R-:W0:Y:S08]  /*0070*/  LDC R3, c[0x0][0x364] ;  /* 0x0000d900ff037b82 */ /* 0x000e300000000800 */
[----:B------:R-:W1:Y:S01]  /*0080*/  S2UR UR4, SR_CTAID.X ;  /* 0x00000000000479c3 */ /* 0x000e620000002500 */
[----:B0-----:R-:W-:-:S02]  /*0090*/  IMAD R4, R3, UR5, R4 ;  /* 0x0000000503047c24 */ /* 0x001fc4000f8e0204 */
[----:B--2---:R-:W-:-:S04]  /*00a0*/  IMAD R3, R3, UR6, RZ ;  /* 0x0000000603037c24 */ /* 0x004fc8000f8e02ff */
[----:B------:R-:W-:Y:S02]  /*00b0*/  IMAD R3, R3, 0xaa, R4 ;  /* 0x000000aa03037824 */ /* 0x000fe400078e0204 */
[----:B-1----:R-:W-:-:S03]  /*00c0*/  IMAD R0, R0, UR4, R5 ;  /* 0x0000000400007c24 */ /* 0x002fc6000f8e0205 */
[----:B---3--:R-:W-:-:S04]  /*00d0*/  ISETP.GE.AND P0, PT, R3, UR9, PT ;  /* 0x0000000903007c0c */ /* 0x008fc8000bf06270 */
[----:B------:R-:W-:-:S04]  /*00e0*/  ISETP.GE.OR P0, PT, R0, UR8, P0 ;  /* 0x0000000800007c0c */ /* 0x000fc80008706670 */
[----:B------:R-:W-:-:S13]  /*00f0*/  ISETP.GT.OR P0, PT, R3, R0, P0 ;  /* 0x000000000300720c */ /* 0x000fda0000704670 */
[----:B------:R-:W-:Y:S05]  /*0100*/  @P0 EXIT ;  /* 0x000000000000094d */ /* 0x000fea0003800000 */
[----:B------:R-:W0:Y:S01]  /*0110*/  LDC.64 R2, c[0x0][0x380] ;  /* 0x0000e000ff027b82 */ /* 0x000e220000000a00 */
[----:B------:R-:W1:Y:S01]  /*0120*/  LDCU.64 UR4, c[0x0][0x358] ;  /* 0x00006b00ff0477ac */ /* 0x000e620008000a00 */
[----:B------:R-:W-:Y:S02]  /*0130*/  IMAD R5, R0, 0x3, RZ ;  /* 0x0000000300057824 */ /* 0x000fe400078e02ff */
[----:B------:R-:W-:-:S04]  /*0140*/  IMAD R4, R4, 0x3, RZ ;  /* 0x0000000304047824 */ /* 0x000fc800078e02ff */
[----:B------:R-:W2:Y:S08]  /*0150*/  LDC.64 R10, c[0x0][0x3a0] ;  /* 0x0000e800ff0a7b82 */ /* 0x000eb00000000a00 */
[----:B------:R-:W3:Y:S01]  /*0160*/  LDC R13, c[0x0][0x3a8] ;  /* 0x0000ea00ff0d7b82 */ /* 0x000ee20000000800 */
[----:B0-----:R-:W-:-:S05]  /*0170*/  IMAD.WIDE R2, R5, 0x4, R2 ;  /* 0x0000000405027825 */ /* 0x001fca00078e0202 */
[----:B-1----:R-:W4:Y:S04]  /*0180*/  LDG.E R6, desc[UR4][R2.64+0x4] ;  /* 0x0000040402067981 */ /* 0x002f28000c1e1900 */
[----:B------:R-:W5:Y:S04]  /*0190*/  LDG.E R0, desc[UR4][R2.64] ;  /* 0x0000000402007981 */ /* 0x000f68000c1e1900 */
[----:B------:R0:W3:Y:S01]  /*01a0*/  LDG.E R8, desc[UR4][R2.64+0x8] ;  /* 0x0000080402087981 */ /* 0x0000e2000c1e1900 */
[----:B------:R-:W-:Y:S01]  /*01b0*/  IMAD.SHL.U32 R4, R4, 0x4, RZ ;  /* 0x0000000404047824 */ /* 0x000fe200078e00ff */
[----:B------:R-:W-:Y:S03]  /*01c0*/  BSSY.RECONVERGENT B0, `(.L_x_40) ;  /* 0x0000022000007945 */ /* 0x000fe60003800200 */
[----:B------:R-:W4:Y:S08]  /*01d0*/  LDC R7, c[0x3][R4+0x4] ;  /* 0x00c0010004077b82 */ /* 0x000f300000000800 */
[----:B------:R-:W5:Y:S08]  /*01e0*/  LDC R5, c[0x3][R4] ;  /* 0x00c0000004057b82 */ /* 0x000f700000000800 */
[----:B------:R-:W3:Y:S01]  /*01f0*/  LDC R9, c[0x3][R4+0x8] ;  /* 0x00c0020004097b82 */ /* 0x000ee20000000800 */
[----:B----4-:R-:W-:Y:S01]  /*0200*/  FADD R6, R6, -R7 ;  /* 0x8000000706067221 */ /* 0x010fe20000000000 */
[----:B--2---:R-:W-:Y:S01]  /*0210*/  FMUL R7, R11, 0.5 ;  /* 0x3f0000000b077820 */ /* 0x004fe20000400000 */
[----:B-----5:R-:W-:Y:S01]  /*0220*/  FADD R5, R0, -R5 ;  /* 0x8000000500057221 */ /* 0x020fe20000000000 */
[----:B------:R-:W-:Y:S01]  /*0230*/  FMUL R0, R10, 0.5 ;  /* 0x3f0000000a007820 */ /* 0x000fe20000400000 */
[----:B0-----:R-:W-:-:S02]  /*0240*/  FADD R3, -|R6|, R11 ;  /* 0x0000000b06037221 */ /* 0x001fc40000000300 */
[----:B------:R-:W-:Y:S01]  /*0250*/  FSETP.GT.AND P1, PT, |R6|, R7, PT ;  /* 0x000000070600720b */ /* 0x000fe20003f24200 */
[C---:B------:R-:W-:Y:S01]  /*0260*/  FADD R2, -|R5|.reuse, R10 ;  /* 0x0000000a05027221 */ /* 0x040fe20000000300 */
[----:B---3--:R-:W-:Y:S01]  /*0270*/  FADD R8, R8, -R9 ;  /* 0x8000000908087221 */ /* 0x008fe20000000000 */
[----:B------:R-:W-:Y:S01]  /*0280*/  FSETP.GT.AND P0, PT, |R5|, R0, PT ;  /* 0x000000000500720b */ /* 0x000fe20003f04200 */
[----:B------:R-:W-:Y:S01]  /*0290*/  FMUL R7, R13, 0.5 ;  /* 0x3f0000000d077820 */ /* 0x000fe20000400000 */
        /* <DEDUP_REMOVED lines=13> */
[----:B------:R-:W-:Y:S05]  /*0370*/  CALL.REL.NOINC `($__internal_2_$__cuda_sm20_sqrt_rn_f32_slowpath) ;  /* 0x0000000000847944 */ /* 0x000fea0003c00000 */
[----:B------:R-:W-:Y:S01]  /*0380*/  IMAD.MOV.U32 R3, RZ, RZ, R0 ;  /* 0x000000ffff037224 */ /* 0x000fe200078e0000 */
[----:B------:R-:W-:Y:S06]  /*0390*/  BRA `(.L_x_42) ;  /* 0x0000000000107947 */ /* 0x000fec0003800000 */
.L_x_41:
[----:B------:R-:W-:Y:S01]  /*03a0*/  FMUL.FTZ R5, R0, R3 ;  /* 0x0000000300057220 */ /* 0x000fe20000410000 */
[----:B------:R-:W-:-:S03]  /*03b0*/  FMUL.FTZ R3, R3, 0.5 ;  /* 0x3f00000003037820 */ /* 0x000fc60000410000 */
[----:B------:R-:W-:-:S04]  /*03c0*/  FFMA R0, -R5, R5, R0 ;  /* 0x0000000505007223 */ /* 0x000fc80000000100 */
[----:B------:R-:W-:-:S07]  /*03d0*/  FFMA R3, R0, R3, R5 ;  /* 0x0000000300037223 */ /* 0x000fce0000000005 */
.L_x_42:
[----:B------:R-:W-:Y:S05]  /*03e0*/  BSYNC.RECONVERGENT B0 ;  /* 0x0000000000007941 */ /* 0x000fea0003800200 */
.L_x_40:
        /* <DEDUP_REMOVED lines=10> */
[----:B------:R-:W-:Y:S02]  /*0490*/  MOV R0, R3 ;  /* 0x0000000300007202 */ /* 0x000fe40000000f00 */
[----:B------:R-:W-:-:S07]  /*04a0*/  MOV R2, 0x4c0 ;  /* 0x000004c000027802 */ /* 0x000fce0000000f00 */
[----:B------:R-:W-:Y:S05]  /*04b0*/  CALL.REL.NOINC `($__internal_3_$__cuda_sm3x_div_rn_noftz_f32_slowpath) ;  /* 0x0000000000907944 */ /* 0x000fea0003c00000 */
[----:B------:R-:W-:-:S07]  /*04c0*/  IMAD.MOV.U32 R0, RZ, RZ, R7 ;  /* 0x000000ffff007224 */ /* 0x000fce00078e0007 */
.L_x_44:
[----:B------:R-:W-:Y:S05]  /*04d0*/  BSYNC.RECONVERGENT B0 ;  /* 0x0000000000007941 */ /* 0x000fea0003800200 */
.L_x_43:
[----:B------:R-:W-:Y:S01]  /*04e0*/  FADD R0, R0, 9.9999999747524270788e-07 ;  /* 0x358637bd00007421 */ /* 0x000fe20000000000 */
[----:B------:R-:W0:Y:S03]  /*04f0*/  LDCU UR6, c[0x0][0x398] ;  /* 0x00007300ff0677ac */ /* 0x000e260008000800 */
[----:B------:R-:W0:Y:S02]  /*0500*/  F2I.FLOOR.NTZ R7, R0 ;  /* 0x0000000000077305 */ /* 0x000e240000207100 */
[----:B0-----:R-:W-:-:S04]  /*0510*/  ISETP.GE.AND P0, PT, R7, UR6, PT ;  /* 0x0000000607007c0c */ /* 0x001fc8000bf06270 */
[----:B------:R-:W-:-:S13]  /*0520*/  ISETP.LT.OR P0, PT, R7, 0x1, P0 ;  /* 0x000000010700780c */ /* 0x000fda0000701670 */
[----:B------:R-:W-:Y:S05]  /*0530*/  @P0 EXIT ;  /* 0x000000000000094d */ /* 0x000fea0003800000 */
[----:B------:R-:W0:Y:S01]  /*0540*/  LDC.64 R2, c[0x0][0x390] ;  /* 0x0000e400ff027b82 */ /* 0x000e220000000a00 */
[----:B------:R-:W-:Y:S02]  /*0550*/  IMAD.MOV.U32 R5, RZ, RZ, 0x40000000 ;  /* 0x40000000ff057424 */ /* 0x000fe400078e00ff */
[----:B0-----:R-:W-:-:S05]  /*0560*/  IMAD.WIDE.U32 R2, R7, 0x4, R2 ;  /* 0x0000000407027825 */ /* 0x001fca00078e0002 */
[----:B------:R-:W-:Y:S01]  /*0570*/  REDG.E.ADD.F32.FTZ.RN.STRONG.GPU desc[UR4][R2.64], R5 ;  /* 0x00000005020079a6 */ /* 0x000fe2000c12f304 */
[----:B------:R-:W-:Y:S05]  /*0580*/  EXIT ;  /* 0x000000000000794d */ /* 0x000fea0003800000 */
        .weak           $__internal_2_$__cuda_sm20_sqrt_rn_f32_slowpath
        .type           $__internal_2_$__cuda_sm20_sqrt_rn_f32_slowpath,@function
        .size           $__internal_2_$__cuda_sm20_sqrt_rn_f32_slowpath,($__internal_3_$__cuda_sm3x_div_rn_noftz_f32_slowpath - $__internal_2_$__cuda_sm20_sqrt_rn_f32_slowpath)
$__internal_2_$__cuda_sm20_sqrt_rn_f32_slowpath:
[----:B------:R-:W-:-:S13]  /*0590*/  LOP3.LUT P0, RZ, R0, 0x7fffffff, RZ, 0xc0, !PT ;  /* 0x7fffffff00ff7812 */ /* 0x000fda000780c0ff */
[----:B------:R-:W-:Y:S01]  /*05a0*/  @!P0 MOV R2, R0 ;  /* 0x0000000000028202 */ /* 0x000fe20000000f00 */
[----:B------:R-:W-:Y:S06]  /*05b0*/  @!P0 BRA `(.L_x_45) ;  /* 0x0000000000408947 */ /* 0x000fec0003800000 */
[----:B------:R-:W-:-:S13]  /*05c0*/  FSETP.GEU.FTZ.AND P0, PT, R0, RZ, PT ;  /* 0x000000ff0000720b */ /* 0x000fda0003f1e000 */
        /* <DEDUP_REMOVED lines=9> */
[----:B------:R-:W-:Y:S01]  /*0660*/  @P0 FMUL.FTZ R6, R2, 0.5 ;  /* 0x3f00000002060820 */ /* 0x000fe20000410000 */
[----:B------:R-:W-:Y:S02]  /*0670*/  @!P0 IMAD.MOV.U32 R2, RZ, RZ, R0 ;  /* 0x000000ffff028224 */ /* 0x000fe400078e0000 */
[----:B------:R-:W-:-:S04]  /*0680*/  @P0 FADD.FTZ R5, -R4, -RZ ;  /* 0x800000ff04050221 */ /* 0x000fc80000010100 */
[----:B------:R-:W-:-:S04]  /*0690*/  @P0 FFMA R5, R4, R5, R3 ;  /* 0x0000000504050223 */ /* 0x000fc80000000003 */
[----:B------:R-:W-:-:S04]  /*06a0*/  @P0 FFMA R5, R5, R6, R4 ;  /* 0x0000000605050223 */ /* 0x000fc80000000004 */
[----:B------:R-:W-:-:S07]  /*06b0*/  @P0 FMUL.FTZ R2, R5, 2.3283064365386962891e-10 ;  /* 0x2f80000005020820 */ /* 0x000fce0000410000 */
.L_x_45:
[----:B------:R-:W-:Y:S01]  /*06c0*/  MOV R0, R2 ;  /* 0x0000000200007202 */ /* 0x000fe20000000f00 */
[----:B------:R-:W-:Y:S02]  /*06d0*/  IMAD.MOV.U32 R2, RZ, RZ, R7 ;  /* 0x000000ffff027224 */ /* 0x000fe400078e0007 */
[----:B------:R-:W-:-:S04]  /*06e0*/  IMAD.MOV.U32 R3, RZ, RZ, 0x0 ;  /* 0x00000000ff037424 */ /* 0x000fc800078e00ff */
[----:B------:R-:W-:Y:S05]  /*06f0*/  RET.REL.NODEC R2 `(joshCudaKernel) ;  /* 0xfffffff802407950 */ /* 0x000fea0003c3ffff */
        .weak           $__internal_3_$__cuda_sm3x_div_rn_noftz_f32_slowpath
        .type           $__internal_3_$__cuda_sm3x_div_rn_noftz_f32_slowpath,@function
        .size           $__internal_3_$__cuda_sm3x_div_rn_noftz_f32_slowpath,(.L_x_161 - $__internal_3_$__cuda_sm3x_div_rn_noftz_f32_slowpath)
$__internal_3_$__cuda_sm3x_div_rn_noftz_f32_slowpath:
[----:B------:R-:W0:Y:S01]  /*0700*/  LDC R3, c[0x0][0x39c] ;  /* 0x0000e700ff037b82 */ /* 0x000e220000000800 */
[----:B------:R-:W-:Y:S01]  /*0710*/  SHF.R.U32.HI R4, RZ, 0x17, R0 ;  /* 0x00000017ff047819 */ /* 0x000fe20000011600 */
[----:B------:R-:W1:Y:S01]  /*0720*/  LDCU UR6, c[0x0][0x39c] ;  /* 0x00007380ff0677ac */ /* 0x000e620008000800 */
[----:B------:R-:W-:Y:S02]  /*0730*/  BSSY.RECONVERGENT B1, `(.L_x_46) ;  /* 0x0000063000017945 */ /* 0x000fe40003800200 */
[----:B------:R-:W-:-:S05]  /*0740*/  LOP3.LUT R8, R4, 0xff, RZ, 0xc0, !PT ;  /* 0x000000ff04087812 */ /* 0x000fca00078ec0ff */
[----:B------:R-:W-:Y:S02]  /*0750*/  VIADD R9, R8, 0xffffffff ;  /* 0xffffffff08097836 */ /* 0x000fe40000000000 */
[----:B-1----:R-:W-:Y:S01]  /*0760*/  IMAD.U32 R7, RZ, RZ, UR6 ;  /* 0x00000006ff077e24 */ /* 0x002fe2000f8e00ff */
[----:B0-----:R-:W-:-:S04]  /*0770*/  SHF.R.U32.HI R5, RZ, 0x17, R3 ;  /* 0x00000017ff057819 */ /* 0x001fc80000011603 */
[----:B------:R-:W-:-:S04]  /*0780*/  LOP3.LUT R5, R5, 0xff, RZ, 0xc0, !PT ;  /* 0x000000ff05057812 */ /* 0x000fc800078ec0ff */
[----:B------:R-:W-:-:S04]  /*0790*/  IADD3 R6, PT, PT, R5, -0x1, RZ ;  /* 0xffffffff05067810 */ /* 0x000fc80007ffe0ff */
[----:B------:R-:W-:-:S04]  /*07a0*/  ISETP.GT.U32.AND P0, PT, R6, 0xfd, PT ;  /* 0x000000fd0600780c */ /* 0x000fc80003f04070 */
[----:B------:R-:W-:-:S13]  /*07b0*/  ISETP.GT.U32.OR P0, PT, R9, 0xfd, P0 ;  /* 0x000000fd0900780c */ /* 0x000fda0000704470 */
[----:B------:R-:W-:Y:S01]  /*07c0*/  @!P0 MOV R4, RZ ;  /* 0x000000ff00048202 */ /* 0x000fe20000000f00 */
        /* <DEDUP_REMOVED lines=24> */
.L_x_47:
[----:B------:R-:W-:Y:S01]  /*0950*/  LEA R6, R5, 0xc0800000, 0x17 ;  /* 0xc080000005067811 */ /* 0x000fe200078eb8ff */
[----:B------:R-:W-:Y:S01]  /*0960*/  VIADD R3, R8, 0xffffff81 ;  /* 0xffffff8108037836 */ /* 0x000fe20000000000 */
[----:B------:R-:W-:Y:S03]  /*0970*/  BSSY.RECONVERGENT B2, `(.L_x_52) ;  /* 0x0000035000027945 */ /* 0x000fe60003800200 */
[----:B------:R-:W-:Y:S02]  /*0980*/  IMAD.IADD R6, R7, 0x1, -R6 ;  /* 0x0000000107067824 */ /* 0x000fe400078e0a06 */
[C---:B------:R-:W-:Y:S01]  /*0990*/  IMAD R0, R3.reuse, -0x800000, R0 ;  /* 0xff80000003007824 */ /* 0x040fe200078e0200 */
[----:B------:R-:W-:Y:S01]  /*09a0*/  IADD3 R3, PT, PT, R3, 0x7f, -R5 ;  /* 0x0000007f03037810 */ /* 0x000fe20007ffe805 */
[----:B------:R-:W0:Y:S01]  /*09b0*/  MUFU.RCP R7, R6 ;  /* 0x0000000600077308 */ /* 0x000e220000001000 */
[----:B------:R-:W-:-:S02]  /*09c0*/  FADD.FTZ R9, -R6, -RZ ;  /* 0x800000ff06097221 */ /* 0x000fc40000010100 */
[----:B------:R-:W-:Y:S02]  /*09d0*/  IADD3 R3, PT, PT, R3, R4, RZ ;  /* 0x0000000403037210 */ /* 0x000fe40007ffe0ff */
        /* <DEDUP_REMOVED lines=8> */
[----:B------:R-:W-:-:S05]  /*0a60*/  LOP3.LUT R0, R0, 0xff, RZ, 0xc0, !PT ;  /* 0x000000ff00007812 */ /* 0x000fca00078ec0ff */
[----:B------:R-:W-:-:S04]  /*0a70*/  IMAD.IADD R6, R0, 0x1, R3 ;  /* 0x0000000100067824 */ /* 0x000fc800078e0203 */
        /* <DEDUP_REMOVED lines=10> */
[-CC-:B------:R-:W-:Y:S01]  /*0b20*/  FFMA.RZ R0, R10, R8.reuse, R11.reuse ;  /* 0x000000080a007223 */ /* 0x180fe2000000c00b */
[----:B------:R-:W-:Y:S01]  /*0b30*/  IADD3 R5, PT, PT, R6, 0x20, RZ ;  /* 0x0000002006057810 */ /* 0x000fe20007ffe0ff */
[-CC-:B------:R-:W-:Y:S01]  /*0b40*/  FFMA.RM R3, R10, R8.reuse, R11.reuse ;  /* 0x000000080a037223 */ /* 0x180fe2000000400b */
[----:B------:R-:W-:Y:S02]  /*0b50*/  ISETP.NE.AND P2, PT, R6, RZ, PT ;  /* 0x000000ff0600720c */ /* 0x000fe40003f45270 */
[----:B------:R-:W-:Y:S01]  /*0b60*/  LOP3.LUT R4, R0, 0x7fffff, RZ, 0xc0, !PT ;  /* 0x007fffff00047812 */ /* 0x000fe200078ec0ff */
[----:B------:R-:W-:Y:S01]  /*0b70*/  FFMA.RP R0, R10, R8, R11 ;  /* 0x000000080a007223 */ /* 0x000fe2000000800b */
[----:B------:R-:W-:Y:S01]  /*0b80*/  ISETP.NE.AND P1, PT, R6, RZ, PT ;  /* 0x000000ff0600720c */ /* 0x000fe20003f25270 */
[----:B------:R-:W-:Y:S01]  /*0b90*/  IMAD.MOV R6, RZ, RZ, -R6 ;  /* 0x000000ffff067224 */ /* 0x000fe200078e0a06 */
[----:B------:R-:W-:Y:S02]  /*0ba0*/  LOP3.LUT R4, R4, 0x800000, RZ, 0xfc, !PT ;  /* 0x0080000004047812 */ /* 0x000fe400078efcff */
[----:B------:R-:W-:-:S02]  /*0bb0*/  FSETP.NEU.FTZ.AND P0, PT, R0, R3, PT ;  /* 0x000000030000720b */ /* 0x000fc40003f1d000 */
[----:B------:R-:W-:Y:S02]  /*0bc0*/  SHF.L.U32 R5, R4, R5, RZ ;  /* 0x0000000504057219 */ /* 0x000fe400000006ff */
[----:B------:R-:W-:Y:S02]  /*0bd0*/  SEL R3, R6, RZ, P2 ;  /* 0x000000ff06037207 */ /* 0x000fe40001000000 */
[----:B------:R-:W-:Y:S02]  /*0be0*/  ISETP.NE.AND P1, PT, R5, RZ, P1 ;  /* 0x000000ff0500720c */ /* 0x000fe40000f25270 */
[----:B------:R-:W-:Y:S02]  /*0bf0*/  SHF.R.U32.HI R3, RZ, R3, R4 ;  /* 0x00000003ff037219 */ /* 0x000fe40000011604 */
[----:B------:R-:W-:Y:S02]  /*0c00*/  PLOP3.LUT P0, PT, P0, P1, PT, 0xf8, 0x8f ;  /* 0x00000000008f781c */ /* 0x000fe40000703f70 */
[----:B------:R-:W-:-:S02]  /*0c10*/  SHF.R.U32.HI R5, RZ, 0x1, R3 ;  /* 0x00000001ff057819 */ /* 0x000fc40000011603 */
[----:B------:R-:W-:-:S04]  /*0c20*/  SEL R0, RZ, 0x1, !P0 ;  /* 0x00000001ff007807 */ /* 0x000fc80004000000 */
[----:B------:R-:W-:-:S04]  /*0c30*/  LOP3.LUT R0, R0, 0x1, R5, 0xf8, !PT ;  /* 0x0000000100007812 */ /* 0x000fc800078ef805 */
[----:B------:R-:W-:-:S05]  /*0c40*/  LOP3.LUT R0, R0, R3, RZ, 0xc0, !PT ;  /* 0x0000000300007212 */ /* 0x000fca00078ec0ff */
[----:B------:R-:W-:-:S05]  /*0c50*/  IMAD.IADD R0, R5, 0x1, R0 ;  /* 0x0000000105007824 */ /* 0x000fca00078e0200 */
[----:B------:R-:W-:Y:S01]  /*0c60*/  LOP3.LUT R7, R0, R7, RZ, 0xfc, !PT ;  /* 0x0000000700077212 */ /* 0x000fe200078efcff */
[----:B------:R-:W-:Y:S06]  /*0c70*/  BRA `(.L_x_55) ;  /* 0x0000000000107947 */ /* 0x000fec0003800000 */
.L_x_54:
[----:B------:R-:W-:-:S04]  /*0c80*/  LOP3.LUT R7, R7, 0x80000000, RZ, 0xc0, !PT ;  /* 0x8000000007077812 */ /* 0x000fc800078ec0ff */
[----:B------:R-:W-:Y:S01]  /*0c90*/  LOP3.LUT R7, R7, 0x7f800000, RZ, 0xfc, !PT ;  /* 0x7f80000007077812 */ /* 0x000fe200078efcff */
[----:B------:R-:W-:Y:S06]  /*0ca0*/  BRA `(.L_x_55) ;  /* 0x0000000000047947 */ /* 0x000fec0003800000 */
.L_x_53:
[----:B------:R-:W-:-:S07]  /*0cb0*/  LEA R7, R3, R7, 0x17 ;  /* 0x0000000703077211 */ /* 0x000fce00078eb8ff */
.L_x_55:
[----:B------:R-:W-:Y:S05]  /*0cc0*/  BSYNC.RECONVERGENT B2 ;  /* 0x0000000000027941 */ /* 0x000fea0003800200 */
.L_x_52:
[----:B------:R-:W-:Y:S05]  /*0cd0*/  BRA `(.L_x_56) ;  /* 0x0000000000207947 */ /* 0x000fea0003800000 */
.L_x_51:
[----:B------:R-:W-:-:S04]  /*0ce0*/  LOP3.LUT R7, R7, 0x80000000, R0, 0x48, !PT ;  /* 0x8000000007077812 */ /* 0x000fc800078e4800 */
[----:B------:R-:W-:Y:S01]  /*0cf0*/  LOP3.LUT R7, R7, 0x7f800000, RZ, 0xfc, !PT ;  /* 0x7f80000007077812 */ /* 0x000fe200078efcff */
[----:B------:R-:W-:Y:S06]  /*0d00*/  BRA `(.L_x_56) ;  /* 0x0000000000147947 */ /* 0x000fec0003800000 */
.L_x_50:
[----:B------:R-:W-:Y:S01]  /*0d10*/  LOP3.LUT R7, R7, 0x80000000, R0, 0x48, !PT ;  /* 0x8000000007077812 */ /* 0x000fe200078e4800 */
[----:B------:R-:W-:Y:S06]  /*0d20*/  BRA `(.L_x_56) ;  /* 0x00000000000c7947 */ /* 0x000fec0003800000 */
.L_x_49:
[----:B------:R-:W0:Y:S01]  /*0d30*/  MUFU.RSQ R7, -QNAN ;  /* 0xffc0000000077908 */ /* 0x000e220000001400 */
[----:B------:R-:W-:Y:S05]  /*0d40*/  BRA `(.L_x_56) ;  /* 0x0000000000047947 */ /* 0x000fea0003800000 */
.L_x_48:
[----:B------:R-:W-:-:S07]  /*0d50*/  FADD.FTZ R7, R0, R3 ;  /* 0x0000000300077221 */ /* 0x000fce0000010000 */
.L_x_56:
[----:B------:R-:W-:Y:S05]  /*0d60*/  BSYNC.RECONVERGENT B1 ;  /* 0x0000000000017941 */ /* 0x000fea0003800200 */
.L_x_46:
[----:B------:R-:W-:-:S04]  /*0d70*/  IMAD.MOV.U32 R3, RZ, RZ, 0x0 ;  /* 0x00000000ff037424 */ /* 0x000fc800078e00ff */
[----:B0-----:R-:W-:Y:S05]  /*0d80*/  RET.REL.NODEC R2 `(joshCudaKernel) ;  /* 0xfffffff0029c7950 */ /* 0x001fea0003c3ffff */
.L_x_57:
        /* <DEDUP_REMOVED lines=15> */
.L_x_161:


//--------------------- .text.tiledJoshCudaKernel --------------------------
	.section	.text.tiledJoshCudaKernel,"ax",@progbits
	.align	128
        .global         tiledJoshCudaKernel
        .type           tiledJoshCudaKernel,@function
        .size           tiledJoshCudaKernel,(.L_x_163 - tiledJoshCudaKernel)
        .other          tiledJoshCudaKernel,@"STO_CUDA_ENTRY STV_DEFAULT"
tiledJoshCudaKernel:
.text.tiledJoshCudaKernel:
[----:B------:R-:W-:Y:S01]  /*0000*/  LDC R1, c[0x0][0x37c] ;  /* 0x0000df00ff017b82 */ /* 0x000fe20000000800 */
[----:B------:R-:W0:Y:S07]  /*0010*/  S2R R6, SR_TID.Y ;  /* 0x0000000000067919 */ /* 0x000e2e0000002200 */
[----:B------:R-:W1:Y:S01]  /*0020*/  LDC R7, c[0x0][0x3ac] ;  /* 0x0000eb00ff077b82 */ /* 0x000e620000000800 */
[----:B------:R-:W2:Y:S01]  /*0030*/  LDCU.64 UR6, c[0x0][0x388] ;  /* 0x00007100ff0677ac */ /* 0x000ea20008000a00 */
[----:B------:R-:W3:Y:S06]  /*0040*/  S2R R3, SR_TID.X ;  /* 0x0000000000037919 */ /* 0x000eec0000002100 */
[----:B------:R-:W3:Y:S01]  /*0050*/  LDC R2, c[0x0][0x360] ;  /* 0x0000d800ff027b82 */ /* 0x000ee20000000800 */
[----:B------:R-:W1:Y:S07]  /*0060*/  LDCU UR5, c[0x0][0x364] ;  /* 0x00006c80ff0577ac */ /* 0x000e6e0008000800 */
[----:B------:R-:W3:Y:S01]  /*0070*/  S2UR UR4, SR_CTAID.X ;  /* 0x00000000000479c3 */ /* 0x000ee20000002500 */
[----:B-1----:R-:W-:-:S04]  /*0080*/  IMAD R7, R7, UR5, RZ ;  /* 0x0000000507077c24 */ /* 0x002fc8000f8e02ff */
[----:B0-----:R-:W-:-:S05]  /*0090*/  IMAD R7, R7, 0xaa, R6 ;  /* 0x000000aa07077824 */ /* 0x001fca00078e0206 */
[----:B--2---:R-:W-:Y:S01]  /*00a0*/  ISETP.GE.AND P0, PT, R7, UR7, PT ;  /* 0x0000000707007c0c */ /* 0x004fe2000bf06270 */
[----:B---3--:R-:W-:-:S05]  /*00b0*/  IMAD R2, R2, UR4, R3 ;  /* 0x0000000402027c24 */ /* 0x008fca000f8e0203 */
[----:B------:R-:W-:-:S04]  /*00c0*/  ISETP.GE.OR P0, PT, R2, UR6, P0 ;  /* 0x0000000602007c0c */ /* 0x000fc80008706670 */
[----:B------:R-:W-:-:S13]  /*00d0*/  ISETP.GT.OR P0, PT, R7, R2, P0 ;  /* 0x000000020700720c */ /* 0x000fda0000704670 */
[----:B------:R-:W-:Y:S05]  /*00e0*/  @P0 EXIT ;  /* 0x000000000000094d */ /* 0x000fea0003800000 */
[----:B------:R-:W0:Y:S08]  /*00f0*/  LDC R0, c[0x0][0x3b0] ;  /* 0x0000ec00ff007b82 */ /* 0x000e300000000800 */
[----:B------:R-:W1:Y:S01]  /*0100*/  LDC.64 R14, c[0x0][0x380] ;  /* 0x0000e000ff0e7b82 */ /* 0x000e620000000a00 */
[----:B0-----:R-:W-:-:S13]  /*0110*/  ISETP.GE.AND P0, PT, R0, 0x1, PT ;  /* 0x000000010000780c */ /* 0x001fda0003f06270 */
[----:B-1----:R-:W-:Y:S05]  /*0120*/  @!P0 EXIT ;  /* 0x000000000000894d */ /* 0x002fea0003800000 */
[----:B------:R-:W0:Y:S01]  /*0130*/  LDC.64 R12, c[0x0][0x3a0] ;  /* 0x0000e800ff0c7b82 */ /* 0x000e220000000a00 */
[----:B------:R-:W1:Y:S01]  /*0140*/  LDCU.64 UR4, c[0x0][0x358] ;  /* 0x00006b00ff0477ac */ /* 0x000e620008000a00 */
[----:B------:R-:W-:Y:S01]  /*0150*/  IMAD R3, R2, 0x3, RZ ;  /* 0x0000000302037824 */ /* 0x000fe200078e02ff */
[----:B------:R-:W2:Y:S03]  /*0160*/  LDCU UR9, c[0x0][0x3b0] ;  /* 0x00007600ff0977ac */ /* 0x000ea60008000800 */
[----:B------:R-:W-:Y:S02]  /*0170*/  IMAD.WIDE R14, R3, 0x4, R14 ;  /* 0x00000004030e7825 */ /* 0x000fe400078e020e */
[----:B------:R-:W3:Y:S01]  /*0180*/  LDC R0, c[0x0][0x3a8] ;  /* 0x0000ea00ff007b82 */ /* 0x000ee20000000800 */
[----:B------:R-:W4:Y:S01]  /*0190*/  LDCU UR12, c[0x0][0x3a8] ;  /* 0x00007500ff0c77ac */ /* 0x000f220008000800 */
[----:B------:R-:W0:Y:S06]  /*01a0*/  LDCU UR8, c[0x0][0x38c] ;  /* 0x00007180ff0877ac */ /* 0x000e2c0008000800 */
[----:B------:R-:W2:Y:S01]  /*01b0*/  LDC R11, c[0x0][0x39c] ;  /* 0x0000e700ff0b7b82 */ /* 0x000ea20000000800 */
[----:B------:R-:W0:Y:S01]  /*01c0*/  LDCU UR6, c[0x0][0x398] ;  /* 0x00007300ff0677ac */ /* 0x000e220008000800 */
[----:B-1----:R-:W5:Y:S01]  /*01d0*/  LDG.E R8, desc[UR4][R14.64] ;  /* 0x000000040e087981 */ /* 0x002f62000c1e1900 */
[----:B------:R-:W1:Y:S03]  /*01e0*/  LDCU.64 UR10, c[0x0][0x3a0] ;  /* 0x00007400ff0a77ac */ /* 0x000e660008000a00 */
[----:B------:R-:W5:Y:S02]  /*01f0*/  LDG.E R9, desc[UR4][R14.64+0x4] ;  /* 0x000004040e097981 */ /* 0x000f64000c1e1900 */
[----:B------:R-:W1:Y:S01]  /*0200*/  LDC.64 R4, c[0x0][0x390] ;  /* 0x0000e400ff047b82 */ /* 0x000e620000000a00 */
[----:B0-----:R-:W-:Y:S01]  /*0210*/  FMUL R12, R12, 0.5 ;  /* 0x3f0000000c0c7820 */ /* 0x001fe20000400000 */
[----:B------:R-:W-:Y:S01]  /*0220*/  FMUL R13, R13, 0.5 ;  /* 0x3f0000000d0d7820 */ /* 0x000fe20000400000 */
[----:B------:R0:W5:Y:S02]  /*0230*/  LDG.E R10, desc[UR4][R14.64+0x8] ;  /* 0x000008040e0a7981 */ /* 0x000164000c1e1900 */
[----:B0-----:R-:W-:-:S02]  /*0240*/  IMAD.MOV.U32 R14, RZ, RZ, RZ ;  /* 0x000000ffff0e7224 */ /* 0x001fc400078e00ff */
[----:B---34-:R-:W-:-:S07]  /*0250*/  FMUL R15, R0, 0.5 ;  /* 0x3f000000000f7820 */ /* 0x018fce0000400000 */
.L_x_65:
[C---:B0-----:R-:W-:Y:S02]  /*0260*/  IMAD R3, R14.reuse, 0x20, R7 ;  /* 0x000000200e037824 */ /* 0x041fe400078e0207 */
[----:B------:R-:W-:Y:S01]  /*0270*/  IMAD.MOV.U32 R17, RZ, RZ, R14 ;  /* 0x000000ffff117224 */ /* 0x000fe200078e000e */
[----:B------:R-:W-:Y:S02]  /*0280*/  IADD3 R14, PT, PT, R14, 0x1, RZ ;  /* 0x000000010e0e7810 */ /* 0x000fe40007ffe0ff */
[C---:B------:R-:W-:Y:S02]  /*0290*/  ISETP.GT.AND P0, PT, R3.reuse, R2, PT ;  /* 0x000000020300720c */ /* 0x040fe40003f04270 */
[----:B--2---:R-:W-:Y:S02]  /*02a0*/  ISETP.NE.AND P2, PT, R14, UR9, PT ;  /* 0x000000090e007c0c */ /* 0x004fe4000bf45270 */
[----:B------:R-:W-:-:S13]  /*02b0*/  ISETP.GE.OR P0, PT, R3, UR8, P0 ;  /* 0x0000000803007c0c */ /* 0x000fda0008706670 */
[----:B-1----:R-:W-:Y:S05]  /*02c0*/  @P0 EXIT ;  /* 0x000000000000094d */ /* 0x002fea0003800000 */
[----:B------:R-:W-:Y:S01]  /*02d0*/  IMAD R0, R17, 0x20, R6 ;  /* 0x0000002011007824 */ /* 0x000fe200078e0206 */
[----:B------:R-:W-:Y:S03]  /*02e0*/  BSSY.RECONVERGENT B0, `(.L_x_58) ;  /* 0x0000021000007945 */ /* 0x000fe60003800200 */
[----:B------:R-:W-:-:S04]  /*02f0*/  IMAD R0, R0, 0x3, RZ ;  /* 0x0000000300007824 */ /* 0x000fc800078e02ff */
[----:B------:R-:W-:-:S04]  /*0300*/  IMAD.SHL.U32 R0, R0, 0x4, RZ ;  /* 0x0000000400007824 */ /* 0x000fc800078e00ff */
[----:B------:R-:W0:Y:S08]  /*0310*/  LDC R16, c[0x3][R0+0x4] ;  /* 0x00c0010000107b82 */ /* 0x000e300000000800 */
[----:B------:R-:W1:Y:S08]  /*0320*/  LDC R3, c[0x3][R0] ;  /* 0x00c0000000037b82 */ /* 0x000e700000000800 */
[----:B------:R-:W2:Y:S01]  /*0330*/  LDC R17, c[0x3][R0+0x8] ;  /* 0x00c0020000117b82 */ /* 0x000ea20000000800 */
[----:B0----5:R-:W-:-:S04]  /*0340*/  FADD R16, R9, -R16 ;  /* 0x8000001009107221 */ /* 0x021fc80000000000 */
[C---:B------:R-:W-:Y:S01]  /*0350*/  FADD R19, -|R16|.reuse, UR11 ;  /* 0x0000000b10137e21 */ /* 0x040fe20008000300 */
[----:B------:R-:W-:Y:S01]  /*0360*/  FSETP.GT.AND P1, PT, |R16|, R13, PT ;  /* 0x0000000d1000720b */ /* 0x000fe20003f24200 */
[----:B-1----:R-:W-:-:S03]  /*0370*/  FADD R3, R8, -R3 ;  /* 0x8000000308037221 */ /* 0x002fc60000000000 */
[----:B------:R-:W-:Y:S01]  /*0380*/  FSEL R19, R19, |R16|, P1 ;  /* 0x4000001013137208 */ /* 0x000fe20000800000 */
[C---:B------:R-:W-:Y:S01]  /*0390*/  FADD R20, -|R3|.reuse, UR10 ;  /* 0x0000000a03147e21 */ /* 0x040fe20008000300 */
[----:B------:R-:W-:-:S03]  /*03a0*/  FSETP.GT.AND P0, PT, |R3|, R12, PT ;  /* 0x0000000c0300720b */ /* 0x000fc60003f04200 */
[----:B------:R-:W-:Y:S01]  /*03b0*/  FMUL R19, R19, R19 ;  /* 0x0000001313137220 */ /* 0x000fe20000400000 */
[----:B--2---:R-:W-:Y:S01]  /*03c0*/  FADD R18, R10, -R17 ;  /* 0x800000110a127221 */ /* 0x004fe20000000000 */
[----:B------:R-:W-:-:S03]  /*03d0*/  FSEL R20, R20, |R3|, P0 ;  /* 0x4000000314147208 */ /* 0x000fc60000000000 */
[C---:B------:R-:W-:Y:S01]  /*03e0*/  FADD R17, -|R18|.reuse, UR12 ;  /* 0x0000000c12117e21 */ /* 0x040fe20008000300 */
[----:B------:R-:W-:Y:S01]  /*03f0*/  FSETP.GT.AND P0, PT, |R18|, R15, PT ;  /* 0x0000000f1200720b */ /* 0x000fe20003f04200 */
[----:B------:R-:W-:-:S03]  /*0400*/  FFMA R20, R20, R20, R19 ;  /* 0x0000001414147223 */ /* 0x000fc60000000013 */
[----:B------:R-:W-:-:S05]  /*0410*/  FSEL R17, R17, |R18|, P0 ;  /* 0x4000001211117208 */ /* 0x000fca0000000000 */
[----:B------:R-:W-:-:S04]  /*0420*/  FFMA R17, R17, R17, R20 ;  /* 0x0000001111117223 */ /* 0x000fc80000000014 */
[----:B------:R-:W-:Y:S01]  /*0430*/  VIADD R3, R17, 0xf3000000 ;  /* 0xf300000011037836 */ /* 0x000fe20000000000 */
[----:B------:R0:W1:Y:S04]  /*0440*/  MUFU.RSQ R18, R17 ;  /* 0x0000001100127308 */ /* 0x0000680000001400 */
[----:B------:R-:W-:-:S13]  /*0450*/  ISETP.GT.U32.AND P0, PT, R3, 0x727fffff, PT ;  /* 0x727fffff0300780c */ /* 0x000fda0003f04070 */
[----:B01----:R-:W-:Y:S05]  /*0460*/  @!P0 BRA `(.L_x_59) ;  /* 0x0000000000108947 */ /* 0x003fea0003800000 */
[----:B------:R-:W-:-:S07]  /*0470*/  MOV R20, 0x490 ;  /* 0x0000049000147802 */ /* 0x000fce0000000f00 */
[----:B------:R-:W-:Y:S05]  /*0480*/  CALL.REL.NOINC `($__internal_4_$__cuda_sm20_sqrt_rn_f32_slowpath) ;  /* 0x0000000000807944 */ /* 0x000fea0003c00000 */
[----:B------:R-:W-:Y:S01]  /*0490*/  MOV R16, R3 ;  /* 0x0000000300107202 */ /* 0x000fe20000000f00 */
[----:B------:R-:W-:Y:S06]  /*04a0*/  BRA `(.L_x_60) ;  /* 0x0000000000107947 */ /* 0x000fec0003800000 */
.L_x_59:
[----:B------:R-:W-:Y:S01]  /*04b0*/  FMUL.FTZ R16, R17, R18 ;  /* 0x0000001211107220 */ /* 0x000fe20000410000 */
[----:B------:R-:W-:-:S03]  /*04c0*/  FMUL.FTZ R0, R18, 0.5 ;  /* 0x3f00000012007820 */ /* 0x000fc60000410000 */
[----:B------:R-:W-:-:S04]  /*04d0*/  FFMA R3, -R16, R16, R17 ;  /* 0x0000001010037223 */ /* 0x000fc80000000111 */
[----:B------:R-:W-:-:S07]  /*04e0*/  FFMA R16, R3, R0, R16 ;  /* 0x0000000003107223 */ /* 0x000fce0000000010 */
.L_x_60:
[----:B------:R-:W-:Y:S05]  /*04f0*/  BSYNC.RECONVERGENT B0 ;  /* 0x0000000000007941 */ /* 0x000fea0003800200 */
.L_x_58:
[----:B------:R-:W0:Y:S01]  /*0500*/  MUFU.RCP R0, R11 ;  /* 0x0000000b00007308 */ /* 0x000e220000001000 */
[----:B------:R-:W-:Y:S07]  /*0510*/  BSSY.RECONVERGENT B0, `(.L_x_61) ;  /* 0x000000b000007945 */ /* 0x000fee0003800200 */
        /* <DEDUP_REMOVED lines=9> */
[----:B------:R-:W-:Y:S05]  /*05b0*/  CALL.REL.NOINC `($__internal_5_$__cuda_sm3x_div_rn_noftz_f32_slowpath) ;  /* 0x0000000000907944 */ /* 0x000fea0003c00000 */
.L_x_62:
[----:B------:R-:W-:Y:S05]  /*05c0*/  BSYNC.RECONVERGENT B0 ;  /* 0x0000000000007941 */ /* 0x000fea0003800200 */
.L_x_61:
[----:B------:R-:W-:Y:S01]  /*05d0*/  FADD R0, R0, 9.9999999747524270788e-07 ;  /* 0x358637bd00007421 */ /* 0x000fe20000000000 */
[----:B------:R-:W-:Y:S03]  /*05e0*/  BSSY.RECONVERGENT B0, `(.L_x_63) ;  /* 0x0000008000007945 */ /* 0x000fe60003800200 */
[----:B------:R-:W0:Y:S02]  /*05f0*/  F2I.FLOOR.NTZ R17, R0 ;  /* 0x0000000000117305 */ /* 0x000e240000207100 */
[----:B0-----:R-:W-:-:S04]  /*0600*/  ISETP.GE.AND P0, PT, R17, UR6, PT ;  /* 0x0000000611007c0c */ /* 0x001fc8000bf06270 */
[----:B------:R-:W-:-:S13]  /*0610*/  ISETP.LT.OR P0, PT, R17, 0x1, P0 ;  /* 0x000000011100780c */ /* 0x000fda0000701670 */
[----:B------:R-:W-:Y:S05]  /*0620*/  @P0 BRA `(.L_x_64) ;  /* 0x00000000000c0947 */ /* 0x000fea0003800000 */
[----:B------:R-:W-:-:S04]  /*0630*/  IMAD.WIDE.U32 R16, R17, 0x4, R4 ;  /* 0x0000000411107825 */ /* 0x000fc800078e0004 */
[----:B------:R-:W-:-:S05]  /*0640*/  IMAD.MOV.U32 R3, RZ, RZ, 0x40000000 ;  /* 0x40000000ff037424 */ /* 0x000fca00078e00ff */
[----:B------:R0:W-:Y:S02]  /*0650*/  REDG.E.ADD.F32.FTZ.RN.STRONG.GPU desc[UR4][R16.64], R3 ;  /* 0x00000003100079a6 */ /* 0x0001e4000c12f304 */
.L_x_64:
[----:B------:R-:W-:Y:S05]  /*0660*/  BSYNC.RECONVERGENT B0 ;  /* 0x0000000000007941 */ /* 0x000fea0003800200 */
.L_x_63:
[----:B------:R-:W-:Y:S05]  /*0670*/  @P2 BRA `(.L_x_65) ;  /* 0xfffffff800f82947 */ /* 0x000fea000383ffff */
[----:B------:R-:W-:Y:S05]  /*0680*/  EXIT ;  /* 0x000000000000794d */ /* 0x000fea0003800000 */
        .weak           $__internal_4_$__cuda_sm20_sqrt_rn_f32_slowpath
        .type           $__internal_4_$__cuda_sm20_sqrt_rn_f32_slowpath,@function
        .size           $__internal_4_$__cuda_sm20_sqrt_rn_f32_slowpath,($__internal_5_$__cuda_sm3x_div_rn_noftz_f32_slowpath - $__internal_4_$__cuda_sm20_sqrt_rn_f32_slowpath)
$__internal_4_$__cuda_sm20_sqrt_rn_f32_slowpath:
[----:B------:R-:W-:-:S13]  /*0690*/  LOP3.LUT P0, RZ, R17, 0x7fffffff, RZ, 0xc0, !PT ;  /* 0x7fffffff11ff7812 */ /* 0x000fda000780c0ff */
[----:B------:R-:W-:Y:S01]  /*06a0*/  @!P0 IMAD.MOV.U32 R3, RZ, RZ, R17 ;  /* 0x000000ffff038224 */ /* 0x000fe200078e0011 */
[----:B------:R-:W-:Y:S06]  /*06b0*/  @!P0 BRA `(.L_x_66) ;  /* 0x0000000000448947 */ /* 0x000fec0003800000 */
        /* <DEDUP_REMOVED lines=17> */
.L_x_66:
[----:B------:R-:W-:Y:S02]  /*07d0*/  HFMA2 R17, -RZ, RZ, 0, 0 ;  /* 0x00000000ff117431 */ /* 0x000fe400000001ff */
[----:B------:R-:W-:-:S04]  /*07e0*/  IMAD.MOV.U32 R16, RZ, RZ, R20 ;  /* 0x000000ffff107224 */ /* 0x000fc800078e0014 */
[----:B------:R-:W-:Y:S05]  /*07f0*/  RET.REL.NODEC R16 `(tiledJoshCudaKernel) ;  /* 0xfffffff810007950 */ /* 0x000fea0003c3ffff */
        .weak           $__internal_5_$__cuda_sm3x_div_rn_noftz_f32_slowpath
        .type           $__internal_5_$__cuda_sm3x_div_rn_noftz_f32_slowpath,@function
        .size           $__internal_5_$__cuda_sm3x_div_rn_noftz_f32_slowpath,(.L_x_163 - $__internal_5_$__cuda_sm3x_div_rn_noftz_f32_slowpath)
$__internal_5_$__cuda_sm3x_div_rn_noftz_f32_slowpath:
        /* <DEDUP_REMOVED lines=8> */
[----:B------:R-:W-:-:S05]  /*0880*/  LOP3.LUT R17, R17, 0xff, RZ, 0xc0, !PT ;  /* 0x000000ff11117812 */ /* 0x000fca00078ec0ff */
[----:B------:R-:W-:-:S05]  /*0890*/  VIADD R20, R17, 0xffffffff ;  /* 0xffffffff11147836 */ /* 0x000fca0000000000 */
        /* <DEDUP_REMOVED lines=27> */
.L_x_68:
        /* <DEDUP_REMOVED lines=30> */
[C---:B------:R-:W-:Y:S02]  /*0c30*/  ISETP.NE.AND P3, PT, R22.reuse, RZ, PT ;  /* 0x000000ff1600720c */ /* 0x040fe40003f65270 */
[C---:B------:R-:W-:Y:S02]  /*0c40*/  ISETP.NE.AND P1, PT, R22.reuse, RZ, PT ;  /* 0x000000ff1600720c */ /* 0x040fe40003f25270 */
[----:B------:R-:W-:Y:S01]  /*0c50*/  LOP3.LUT R18, R17, 0x7fffff, RZ, 0xc0, !PT ;  /* 0x007fffff11127812 */ /* 0x000fe200078ec0ff */
[CCC-:B------:R-:W-:Y:S01]  /*0c60*/  FFMA.RP R17, R3.reuse, R19.reuse, R20.reuse ;  /* 0x0000001303117223 */ /* 0x1c0fe20000008014 */
[----:B------:R-:W-:Y:S01]  /*0c70*/  FFMA.RM R20, R3, R19, R20 ;  /* 0x0000001303147223 */ /* 0x000fe20000004014 */
[----:B------:R-:W-:Y:S01]  /*0c80*/  IADD3 R3, PT, PT, R22, 0x20, RZ ;  /* 0x0000002016037810 */ /* 0x000fe20007ffe0ff */
[----:B------:R-:W-:Y:S01]  /*0c90*/  IMAD.MOV R19, RZ, RZ, -R22 ;  /* 0x000000ffff137224 */ /* 0x000fe200078e0a16 */
        /* <DEDUP_REMOVED lines=10> */
[----:B------:R-:W-:-:S05]  /*0d40*/  LOP3.LUT R17, R20, R17, RZ, 0xc0, !PT ;  /* 0x0000001114117212 */ /* 0x000fca00078ec0ff */
[----:B------:R-:W-:-:S05]  /*0d50*/  IMAD.IADD R17, R18, 0x1, R17 ;  /* 0x0000000112117824 */ /* 0x000fca00078e0211 */
[----:B------:R-:W-:Y:S01]  /*0d60*/  LOP3.LUT R0, R17, R0, RZ, 0xfc, !PT ;  /* 0x0000000011007212 */ /* 0x000fe200078efcff */
[----:B------:R-:W-:Y:S06]  /*0d70*/  BRA `(.L_x_76) ;  /* 0x0000000000107947 */ /* 0x000fec0003800000 */
.L_x_75:
[----:B------:R-:W-:-:S04]  /*0d80*/  LOP3.LUT R0, R0, 0x80000000, RZ, 0xc0, !PT ;  /* 0x8000000000007812 */ /* 0x000fc800078ec0ff */
[----:B------:R-:W-:Y:S01]  /*0d90*/  LOP3.LUT R0, R0, 0x7f800000, RZ, 0xfc, !PT ;  /* 0x7f80000000007812 */ /* 0x000fe200078efcff */
[----:B------:R-:W-:Y:S06]  /*0da0*/  BRA `(.L_x_76) ;  /* 0x0000000000047947 */ /* 0x000fec0003800000 */
.L_x_74:
[----:B------:R-:W-:-:S07]  /*0db0*/  LEA R0, R21, R0, 0x17 ;  /* 0x0000000015007211 */ /* 0x000fce00078eb8ff */
.L_x_76:
[----:B------:R-:W-:Y:S05]  /*0dc0*/  BSYNC.RECONVERGENT B2 ;  /* 0x0000000000027941 */ /* 0x000fea0003800200 */
.L_x_73:
[----:B------:R-:W-:Y:S05]  /*0dd0*/  BRA `(.L_x_77) ;  /* 0x0000000000207947 */ /* 0x000fea0003800000 */
.L_x_72:
[----:B------:R-:W-:-:S04]  /*0de0*/  LOP3.LUT R0, R19, 0x80000000, R0, 0x48, !PT ;  /* 0x8000000013007812 */ /* 0x000fc800078e4800 */
[----:B------:R-:W-:Y:S01]  /*0df0*/  LOP3.LUT R0, R0, 0x7f800000, RZ, 0xfc, !PT ;  /* 0x7f80000000007812 */ /* 0x000fe200078efcff */
[----:B------:R-:W-:Y:S06]  /*0e00*/  BRA `(.L_x_77) ;  /* 0x0000000000147947 */ /* 0x000fec0003800000 */
.L_x_71:
[----:B------:R-:W-:Y:S01]  /*0e10*/  LOP3.LUT R0, R19, 0x80000000, R0, 0x48, !PT ;  /* 0x8000000013007812 */ /* 0x000fe200078e4800 */
[----:B------:R-:W-:Y:S06]  /*0e20*/  BRA `(.L_x_77) ;  /* 0x00000000000c7947 */ /* 0x000fec0003800000 */
.L_x_70:
[----:B------:R-:W0:Y:S01]  /*0e30*/  MUFU.RSQ R0, -QNAN ;  /* 0xffc0000000007908 */ /* 0x000e220000001400 */
[----:B------:R-:W-:Y:S05]  /*0e40*/  BRA `(.L_x_77) ;  /* 0x0000000000047947 */ /* 0x000fea0003800000 */
.L_x_69:
[----:B------:R-:W-:-:S07]  /*0e50*/  FADD.FTZ R0, R0, R3 ;  /* 0x0000000300007221 */ /* 0x000fce0000010000 */
.L_x_77:
[----:B------:R-:W-:Y:S05]  /*0e60*/  BSYNC.RECONVERGENT B1 ;  /* 0x0000000000017941 */ /* 0x000fea0003800200 */
.L_x_67:
[----:B------:R-:W-:-:S04]  /*0e70*/  IMAD.MOV.U32 R17, RZ, RZ, 0x0 ;  /* 0x00000000ff117424 */ /* 0x000fc800078e00ff */
[----:B0-----:R-:W-:Y:S05]  /*0e80*/  RET.REL.NODEC R16 `(tiledJoshCudaKernel) ;  /* 0xfffffff0105c7950 */ /* 0x001fea0003c3ffff */
.L_x_78:
        /* <DEDUP_REMOVED lines=15> */
.L_x_163:


//--------------------- .text.tunedTiledJoshCudaKernel --------------------------
	.section	.text.tunedTiledJoshCudaKernel,"ax",@progbits
	.align	128
        .global         tunedTiledJoshCudaKernel
        .type           tunedTiledJoshCudaKernel,@function
        .size           tunedTiledJoshCudaKernel,(.L_x_165 - tunedTiledJoshCudaKernel)
        .other          tunedTiledJoshCudaKernel,@"STO_CUDA_ENTRY STV_DEFAULT"
tunedTiledJoshCudaKernel:
.text.tunedTiledJoshCudaKernel:
[----:B------:R-:W-:Y:S01]  /*0000*/  LDC R1, c[0x0][0x37c] ;  /* 0x0000df00ff017b82 */ /* 0x000fe20000000800 */
[----:B------:R-:W0:Y:S07]  /*0010*/  S2R R6, SR_TID.Y ;  /* 0x0000000000067919 */ /* 0x000e2e0000002200 */
[----:B------:R-:W1:Y:S01]  /*0020*/  S2UR UR4, SR_CTAID.Y ;  /* 0x00000000000479c3 */ /* 0x000e620000002600 */
[----:B------:R-:W2:Y:S01]  /*0030*/  LDCU.64 UR8, c[0x0][0x388] ;  /* 0x00007100ff0877ac */ /* 0x000ea20008000a00 */
[----:B------:R-:W3:Y:S06]  /*0040*/  S2R R3, SR_TID.X ;  /* 0x0000000000037919 */ /* 0x000eec0000002100 */
[----:B------:R-:W3:Y:S01]  /*0050*/  LDC R2, c[0x0][0x360] ;  /* 0x0000d800ff027b82 */ /* 0x000ee20000000800 */
[----:B------:R-:W1:Y:S07]  /*0060*/  LDCU UR6, c[0x0][0x364] ;  /* 0x00006c80ff0677ac */ /* 0x000e6e0008000800 */
[----:B------:R-:W0:Y:S08]  /*0070*/  LDC R5, c[0x0][0x3b0] ;  /* 0x0000ec00ff057b82 */ /* 0x000e300000000800 */
[----:B------:R-:W4:Y:S01]  /*0080*/  LDC R7, c[0x0][0x3ac] ;  /* 0x0000eb00ff077b82 */ /* 0x000f220000000800 */
[----:B-1----:R-:W-:-:S07]  /*0090*/  UIMAD UR4, UR4, UR6, URZ ;  /* 0x00000006040472a4 */ /* 0x002fce000f8e02ff */
[----:B------:R-:W3:Y:S01]  /*00a0*/  S2UR UR5, SR_CTAID.X ;  /* 0x00000000000579c3 */ /* 0x000ee20000002500 */
[----:B0-----:R-:W-:Y:S02]  /*00b0*/  IMAD R6, R5, UR4, R6 ;  /* 0x0000000405067c24 */ /* 0x001fe4000f8e0206 */
[----:B----4-:R-:W-:-:S04]  /*00c0*/  IMAD R7, R7, UR6, RZ ;  /* 0x0000000607077c24 */ /* 0x010fc8000f8e02ff */
[----:B------:R-:W-:Y:S02]  /*00d0*/  IMAD R7, R7, 0xaa, R6 ;  /* 0x000000aa07077824 */ /* 0x000fe400078e0206 */
[----:B---3--:R-:W-:-:S03]  /*00e0*/  IMAD R2, R2, UR5, R3 ;  /* 0x0000000502027c24 */ /* 0x008fc6000f8e0203 */
[----:B--2---:R-:W-:-:S04]  /*00f0*/  ISETP.GE.AND P0, PT, R7, UR9, PT ;  /* 0x0000000907007c0c */ /* 0x004fc8000bf06270 */
[----:B------:R-:W-:-:S04]  /*0100*/  ISETP.GE.OR P0, PT, R2, UR8, P0 ;  /* 0x0000000802007c0c */ /* 0x000fc80008706670 */
[----:B------:R-:W-:-:S13]  /*0110*/  ISETP.GT.OR P0, PT, R7, R2, P0 ;  /* 0x000000020700720c */ /* 0x000fda0000704670 */
[----:B------:R-:W-:Y:S05]  /*0120*/  @P0 EXIT ;  /* 0x000000000000094d */ /* 0x000fea0003800000 */
[----:B------:R-:W0:Y:S01]  /*0130*/  LDC.64 R14, c[0x0][0x380] ;  /* 0x0000e000ff0e7b82 */ /* 0x000e220000000a00 */
[----:B------:R-:W-:-:S13]  /*0140*/  ISETP.GE.AND P0, PT, R5, 0x1, PT ;  /* 0x000000010500780c */ /* 0x000fda0003f06270 */
[----:B------:R-:W-:Y:S05]  /*0150*/  @!P0 EXIT ;  /* 0x000000000000894d */ /* 0x000fea0003800000 */
[----:B------:R-:W1:Y:S01]  /*0160*/  LDC.64 R12, c[0x0][0x3a0] ;  /* 0x0000e800ff0c7b82 */ /* 0x000e620000000a00 */
[----:B------:R-:W2:Y:S01]  /*0170*/  LDCU.64 UR4, c[0x0][0x358] ;  /* 0x00006b00ff0477ac */ /* 0x000ea20008000a00 */
[----:B------:R-:W-:Y:S01]  /*0180*/  IMAD R3, R2, 0x3, RZ ;  /* 0x0000000302037824 */ /* 0x000fe200078e02ff */
[----:B------:R-:W3:Y:S03]  /*0190*/  LDCU UR9, c[0x0][0x3b0] ;  /* 0x00007600ff0977ac */ /* 0x000ee60008000800 */
[----:B0-----:R-:W-:Y:S02]  /*01a0*/  IMAD.WIDE R14, R3, 0x4, R14 ;  /* 0x00000004030e7825 */ /* 0x001fe400078e020e */
[----:B------:R-:W0:Y:S01]  /*01b0*/  LDC R0, c[0x0][0x3a8] ;  /* 0x0000ea00ff007b82 */ /* 0x000e220000000800 */
[----:B------:R-:W4:Y:S01]  /*01c0*/  LDCU UR12, c[0x0][0x3a8] ;  /* 0x00007500ff0c77ac */ /* 0x000f220008000800 */
[----:B------:R-:W0:Y:S06]  /*01d0*/  LDCU UR8, c[0x0][0x38c] ;  /* 0x00007180ff0877ac */ /* 0x000e2c0008000800 */
[----:B------:R-:W3:Y:S01]  /*01e0*/  LDC R11, c[0x0][0x39c] ;  /* 0x0000e700ff0b7b82 */ /* 0x000ee20000000800 */
[----:B------:R-:W0:Y:S01]  /*01f0*/  LDCU UR6, c[0x0][0x398] ;  /* 0x00007300ff0677ac */ /* 0x000e220008000800 */
[----:B--2---:R-:W5:Y:S01]  /*0200*/  LDG.E R8, desc[UR4][R14.64] ;  /* 0x000000040e087981 */ /* 0x004f62000c1e1900 */
[----:B------:R-:W2:Y:S03]  /*0210*/  LDCU.64 UR10, c[0x0][0x3a0] ;  /* 0x00007400ff0a77ac */ /* 0x000ea60008000a00 */
[----:B------:R-:W5:Y:S02]  /*0220*/  LDG.E R9, desc[UR4][R14.64+0x4] ;  /* 0x000004040e097981 */ /* 0x000f64000c1e1900 */
[----:B------:R-:W2:Y:S01]  /*0230*/  LDC.64 R4, c[0x0][0x390] ;  /* 0x0000e400ff047b82 */ /* 0x000ea20000000a00 */
[----:B-1----:R-:W-:Y:S01]  /*0240*/  FMUL R12, R12, 0.5 ;  /* 0x3f0000000c0c7820 */ /* 0x002fe20000400000 */
[----:B------:R-:W-:Y:S01]  /*0250*/  FMUL R13, R13, 0.5 ;  /* 0x3f0000000d0d7820 */ /* 0x000fe20000400000 */
[----:B------:R1:W5:Y:S02]  /*0260*/  LDG.E R10, desc[UR4][R14.64+0x8] ;  /* 0x000008040e0a7981 */ /* 0x000364000c1e1900 */
[----:B-1----:R-:W-:-:S02]  /*0270*/  IMAD.MOV.U32 R14, RZ, RZ, RZ ;  /* 0x000000ffff0e7224 */ /* 0x002fc400078e00ff */
[----:B0---4-:R-:W-:-:S07]  /*0280*/  FMUL R15, R0, 0.5 ;  /* 0x3f000000000f7820 */ /* 0x011fce0000400000 */
.L_x_86:
[C---:B0-----:R-:W-:Y:S02]  /*0290*/  IMAD R3, R14.reuse, 0x20, R7 ;  /* 0x000000200e037824 */ /* 0x041fe400078e0207 */
[----:B------:R-:W-:Y:S01]  /*02a0*/  IMAD.MOV.U32 R17, RZ, RZ, R14 ;  /* 0x000000ffff117224 */ /* 0x000fe200078e000e */
[----:B------:R-:W-:Y:S02]  /*02b0*/  IADD3 R14, PT, PT, R14, 0x1, RZ ;  /* 0x000000010e0e7810 */ /* 0x000fe40007ffe0ff */
[C---:B------:R-:W-:Y:S02]  /*02c0*/  ISETP.GT.AND P0, PT, R3.reuse, R2, PT ;  /* 0x000000020300720c */ /* 0x040fe40003f04270 */
[----:B---3--:R-:W-:Y:S02]  /*02d0*/  ISETP.NE.AND P2, PT, R14, UR9, PT ;  /* 0x000000090e007c0c */ /* 0x008fe4000bf45270 */
[----:B------:R-:W-:-:S13]  /*02e0*/  ISETP.GE.OR P0, PT, R3, UR8, P0 ;  /* 0x0000000803007c0c */ /* 0x000fda0008706670 */
[----:B--2---:R-:W-:Y:S05]  /*02f0*/  @P0 EXIT ;  /* 0x000000000000094d */ /* 0x004fea0003800000 */
        /* <DEDUP_REMOVED lines=27> */
[----:B------:R-:W-:Y:S05]  /*04b0*/  CALL.REL.NOINC `($__internal_6_$__cuda_sm20_sqrt_rn_f32_slowpath) ;  /* 0x0000000000807944 */ /* 0x000fea0003c00000 */
[----:B------:R-:W-:Y:S01]  /*04c0*/  MOV R16, R3 ;  /* 0x0000000300107202 */ /* 0x000fe20000000f00 */
[----:B------:R-:W-:Y:S06]  /*04d0*/  BRA `(.L_x_81) ;  /* 0x0000000000107947 */ /* 0x000fec0003800000 */
.L_x_80:
[----:B------:R-:W-:Y:S01]  /*04e0*/  FMUL.FTZ R16, R17, R18 ;  /* 0x0000001211107220 */ /* 0x000fe20000410000 */
[----:B------:R-:W-:-:S03]  /*04f0*/  FMUL.FTZ R0, R18, 0.5 ;  /* 0x3f00000012007820 */ /* 0x000fc60000410000 */
[----:B------:R-:W-:-:S04]  /*0500*/  FFMA R3, -R16, R16, R17 ;  /* 0x0000001010037223 */ /* 0x000fc80000000111 */
[----:B------:R-:W-:-:S07]  /*0510*/  FFMA R16, R3, R0, R16 ;  /* 0x0000000003107223 */ /* 0x000fce0000000010 */
.L_x_81:
[----:B------:R-:W-:Y:S05]  /*0520*/  BSYNC.RECONVERGENT B0 ;  /* 0x0000000000007941 */ /* 0x000fea0003800200 */
.L_x_79:
        /* <DEDUP_REMOVED lines=11> */
[----:B------:R-:W-:Y:S05]  /*05e0*/  CALL.REL.NOINC `($__internal_7_$__cuda_sm3x_div_rn_noftz_f32_slowpath) ;  /* 0x0000000000907944 */ /* 0x000fea0003c00000 */
.L_x_83:
[----:B------:R-:W-:Y:S05]  /*05f0*/  BSYNC.RECONVERGENT B0 ;  /* 0x0000000000007941 */ /* 0x000fea0003800200 */
.L_x_82:
        /* <DEDUP_REMOVED lines=9> */
.L_x_85:
[----:B------:R-:W-:Y:S05]  /*0690*/  BSYNC.RECONVERGENT B0 ;  /* 0x0000000000007941 */ /* 0x000fea0003800200 */
.L_x_84:
[----:B------:R-:W-:Y:S05]  /*06a0*/  @P2 BRA `(.L_x_86) ;  /* 0xfffffff800f82947 */ /* 0x000fea000383ffff */
[----:B------:R-:W-:Y:S05]  /*06b0*/  EXIT ;  /* 0x000000000000794d */ /* 0x000fea0003800000 */
        .weak           $__internal_6_$__cuda_sm20_sqrt_rn_f32_slowpath
        .type           $__internal_6_$__cuda_sm20_sqrt_rn_f32_slowpath,@function
        .size           $__internal_6_$__cuda_sm20_sqrt_rn_f32_slowpath,($__internal_7_$__cuda_sm3x_div_rn_noftz_f32_slowpath - $__internal_6_$__cuda_sm20_sqrt_rn_f32_slowpath)
$__internal_6_$__cuda_sm20_sqrt_rn_f32_slowpath:
        /* <DEDUP_REMOVED lines=20> */
.L_x_87:
[----:B------:R-:W-:Y:S02]  /*0800*/  HFMA2 R17, -RZ, RZ, 0, 0 ;  /* 0x00000000ff117431 */ /* 0x000fe400000001ff */
[----:B------:R-:W-:-:S04]  /*0810*/  IMAD.MOV.U32 R16, RZ, RZ, R20 ;  /* 0x000000ffff107224 */ /* 0x000fc800078e0014 */
[----:B------:R-:W-:Y:S05]  /*0820*/  RET.REL.NODEC R16 `(tunedTiledJoshCudaKernel) ;  /* 0xfffffff410f47950 */ /* 0x000fea0003c3ffff */
        .weak           $__internal_7_$__cuda_sm3x_div_rn_noftz_f32_slowpath
        .type           $__internal_7_$__cuda_sm3x_div_rn_noftz_f32_slowpath,@function
        .size           $__internal_7_$__cuda_sm3x_div_rn_noftz_f32_slowpath,(.L_x_165 - $__internal_7_$__cuda_sm3x_div_rn_noftz_f32_slowpath)
$__internal_7_$__cuda_sm3x_div_rn_noftz_f32_slowpath:
        /* <DEDUP_REMOVED lines=37> */
.L_x_89:
        /* <DEDUP_REMOVED lines=51> */
.L_x_96:
[----:B------:R-:W-:-:S04]  /*0db0*/  LOP3.LUT R0, R0, 0x80000000, RZ, 0xc0, !PT ;  /* 0x8000000000007812 */ /* 0x000fc800078ec0ff */
[----:B------:R-:W-:Y:S01]  /*0dc0*/  LOP3.LUT R0, R0, 0x7f800000, RZ, 0xfc, !PT ;  /* 0x7f80000000007812 */ /* 0x000fe200078efcff */
[----:B------:R-:W-:Y:S06]  /*0dd0*/  BRA `(.L_x_97) ;  /* 0x0000000000047947 */ /* 0x000fec0003800000 */
.L_x_95:
[----:B------:R-:W-:-:S07]  /*0de0*/  LEA R0, R21, R0, 0x17 ;  /* 0x0000000015007211 */ /* 0x000fce00078eb8ff */
.L_x_97:
[----:B------:R-:W-:Y:S05]  /*0df0*/  BSYNC.RECONVERGENT B2 ;  /* 0x0000000000027941 */ /* 0x000fea0003800200 */
.L_x_94:
[----:B------:R-:W-:Y:S05]  /*0e00*/  BRA `(.L_x_98) ;  /* 0x0000000000207947 */ /* 0x000fea0003800000 */
.L_x_93:
[----:B------:R-:W-:-:S04]  /*0e10*/  LOP3.LUT R0, R19, 0x80000000, R0, 0x48, !PT ;  /* 0x8000000013007812 */ /* 0x000fc800078e4800 */
[----:B------:R-:W-:Y:S01]  /*0e20*/  LOP3.LUT R0, R0, 0x7f800000, RZ, 0xfc, !PT ;  /* 0x7f80000000007812 */ /* 0x000fe200078efcff */
[----:B------:R-:W-:Y:S06]  /*0e30*/  BRA `(.L_x_98) ;  /* 0x0000000000147947 */ /* 0x000fec0003800000 */
.L_x_92:
[----:B------:R-:W-:Y:S01]  /*0e40*/  LOP3.LUT R0, R19, 0x80000000, R0, 0x48, !PT ;  /* 0x8000000013007812 */ /* 0x000fe200078e4800 */
[----:B------:R-:W-:Y:S06]  /*0e50*/  BRA `(.L_x_98) ;  /* 0x00000000000c7947 */ /* 0x000fec0003800000 */
.L_x_91:
[----:B------:R-:W0:Y:S01]  /*0e60*/  MUFU.RSQ R0, -QNAN ;  /* 0xffc0000000007908 */ /* 0x000e220000001400 */
[----:B------:R-:W-:Y:S05]  /*0e70*/  BRA `(.L_x_98) ;  /* 0x0000000000047947 */ /* 0x000fea0003800000 */
.L_x_90:
[----:B------:R-:W-:-:S07]  /*0e80*/  FADD.FTZ R0, R0, R3 ;  /* 0x0000000300007221 */ /* 0x000fce0000010000 */
.L_x_98:
[----:B------:R-:W-:Y:S05]  /*0e90*/  BSYNC.RECONVERGENT B1 ;  /* 0x0000000000017941 */ /* 0x000fea0003800200 */
.L_x_88:
[----:B------:R-:W-:-:S04]  /*0ea0*/  IMAD.MOV.U32 R17, RZ, RZ, 0x0 ;  /* 0x00000000ff117424 */ /* 0x000fc800078e00ff */
[----:B0-----:R-:W-:Y:S05]  /*0eb0*/  RET.REL.NODEC R16 `(tunedTiledJoshCudaKernel) ;  /* 0xfffffff010507950 */ /* 0x001fea0003c3ffff */
.L_x_99:
        /* <DEDUP_REMOVED lines=12> */
.L_x_165:


//--------------------- .text.localSMKernel       --------------------------
	.section	.text.localSMKernel,"ax",@progbits
	.align	128
        .global         localSMKernel
        .type           localSMKernel,@function
        .size           localSMKernel,(.L_x_167 - localSMKernel)
        .other          localSMKernel,@"STO_CUDA_ENTRY STV_DEFAULT"
localSMKernel:
.text.localSMKernel:
[----:B------:R-:W-:Y:S01]  /*0000*/  LDC R1, c[0x0][0x37c] ;  /* 0x0000df00ff017b82 */ /* 0x000fe20000000800 */
[----:B------:R-:W0:Y:S01]  /*0010*/  S2R R9, SR_TID.Y ;  /* 0x0000000000097919 */ /* 0x000e220000002200 */
[----:B------:R-:W1:Y:S06]  /*0020*/  LDCU UR6, c[0x0][0x360] ;  /* 0x00006c00ff0677ac */ /* 0x000e6c0008000800 */
[----:B------:R-:W1:Y:S01]  /*0030*/  LDC R6, c[0x0][0x364] ;  /* 0x0000d900ff067b82 */ /* 0x000e620000000800 */
[----:B------:R-:W-:Y:S01]  /*0040*/  BSSY.RECONVERGENT B0, `(.L_x_100) ;  /* 0x0000043000007945 */ /* 0x000fe20003800200 */
[----:B------:R-:W0:Y:S01]  /*0050*/  S2R R4, SR_TID.X ;  /* 0x0000000000047919 */ /* 0x000e220000002100 */
[----:B------:R-:W2:Y:S01]  /*0060*/  LDCU UR7, c[0x0][0x3a8] ;  /* 0x00007500ff0777ac */ /* 0x000ea20008000800 */
[----:B-1----:R-:W-:-:S02]  /*0070*/  IMAD R7, R6, UR6, RZ ;  /* 0x0000000606077c24 */ /* 0x002fc4000f8e02ff */
[----:B0-----:R-:W-:-:S05]  /*0080*/  IMAD R2, R9, UR6, R4 ;  /* 0x0000000609027c24 */ /* 0x001fca000f8e0204 */
[----:B--2---:R-:W-:-:S13]  /*0090*/  ISETP.GE.AND P0, PT, R2, UR7, PT ;  /* 0x0000000702007c0c */ /* 0x004fda000bf06270 */
[----:B------:R-:W-:Y:S05]  /*00a0*/  @P0 BRA `(.L_x_101) ;  /* 0x0000000000f00947 */ /* 0x000fea0003800000 */
        /* <DEDUP_REMOVED lines=34> */
[----:B------:R-:W-:Y:S02]  /*02d0*/  IMAD R3, R0, R6, R9 ;  /* 0x0000000600037224 */ /* 0x000fe400078e0209 */
[----:B------:R-:W-:Y:S02]  /*02e0*/  IMAD.MOV R10, RZ, RZ, -R0 ;  /* 0x000000ffff0a7224 */ /* 0x000fe400078e0a00 */
[----:B------:R-:W-:Y:S01]  /*02f0*/  IMAD R0, R3, UR6, R4 ;  /* 0x0000000603007c24 */ /* 0x000fe2000f8e0204 */
[----:B0-----:R-:W-:-:S06]  /*0300*/  ULEA UR4, UR5, UR4, 0x18 ;  /* 0x0000000405047291 */ /* 0x001fcc000f8ec0ff */
[----:B------:R-:W-:-:S07]  /*0310*/  LEA R8, R2, UR4, 0x2 ;  /* 0x0000000402087c11 */ /* 0x000fce000f8e10ff */
.L_x_104:
[----:B------:R-:W-:Y:S01]  /*0320*/  VIADD R10, R10, 0x1 ;  /* 0x000000010a0a7836 */ /* 0x000fe20000000000 */
[----:B------:R0:W-:Y:S04]  /*0330*/  STS [R8], RZ ;  /* 0x000000ff08007388 */ /* 0x0001e80000000800 */
[----:B------:R-:W-:Y:S01]  /*0340*/  ISETP.NE.AND P0, PT, R10, RZ, PT ;  /* 0x000000ff0a00720c */ /* 0x000fe20003f05270 */
[----:B0-----:R-:W-:-:S12]  /*0350*/  IMAD R8, R7, 0x4, R8 ;  /* 0x0000000407087824 */ /* 0x001fd800078e0208 */
[----:B------:R-:W-:Y:S05]  /*0360*/  @P0 BRA `(.L_x_104) ;  /* 0xfffffffc00ec0947 */ /* 0x000fea000383ffff */
.L_x_103:
[----:B------:R-:W-:Y:S05]  /*0370*/  BSYNC.RECONVERGENT B1 ;  /* 0x0000000000017941 */ /* 0x000fea0003800200 */
.L_x_102:
[----:B------:R-:W-:Y:S05]  /*0380*/  @!P1 BRA `(.L_x_101) ;  /* 0x0000000000389947 */ /* 0x000fea0003800000 */
[----:B------:R-:W0:Y:S01]  /*0390*/  S2R R8, SR_CgaCtaId ;  /* 0x0000000000087919 */ /* 0x000e220000008800 */
[----:B------:R-:W-:-:S04]  /*03a0*/  MOV R3, 0x400 ;  /* 0x0000040000037802 */ /* 0x000fc80000000f00 */
[----:B0-----:R-:W-:-:S07]  /*03b0*/  LEA R11, R8, R3, 0x18 ;  /* 0x00000003080b7211 */ /* 0x001fce00078ec0ff */
.L_x_105:
        /* <DEDUP_REMOVED lines=11> */
.L_x_101:
[----:B------:R-:W-:Y:S05]  /*0470*/  BSYNC.RECONVERGENT B0 ;  /* 0x0000000000007941 */ /* 0x000fea0003800200 */
.L_x_100:
[----:B------:R-:W1:Y:S01]  /*0480*/  S2R R11, SR_CTAID.X ;  /* 0x00000000000b7919 */ /* 0x000e620000002500 */
[----:B------:R-:W0:Y:S01]  /*0490*/  S2UR UR4, SR_CTAID.Y ;  /* 0x00000000000479c3 */ /* 0x000e220000002600 */
[----:B------:R-:W2:Y:S01]  /*04a0*/  LDCU UR5, c[0x0][0x398] ;  /* 0x00007300ff0577ac */ /* 0x000ea20008000800 */
[----:B------:R-:W3:Y:S01]  /*04b0*/  LDCU UR8, c[0x0][0x388] ;  /* 0x00007100ff0877ac */ /* 0x000ee20008000800 */
[----:B0-----:R-:W-:-:S05]  /*04c0*/  IMAD R3, R6, UR4, R9 ;  /* 0x0000000406037c24 */ /* 0x001fca000f8e0209 */
[----:B------:R-:W-:Y:S01]  /*04d0*/  BAR.SYNC.DEFER_BLOCKING 0x0 ;  /* 0x0000000000007b1d */ /* 0x000fe20000010000 */
[----:B--2---:R-:W-:Y:S01]  /*04e0*/  ISETP.GE.U32.AND P0, PT, R3, UR5, PT ;  /* 0x0000000503007c0c */ /* 0x004fe2000bf06070 */
[----:B-1----:R-:W-:-:S05]  /*04f0*/  IMAD R0, R11, UR6, R4 ;  /* 0x000000060b007c24 */ /* 0x002fca000f8e0204 */
[----:B---3--:R-:W-:-:S13]  /*0500*/  ISETP.GE.U32.OR P0, PT, R0, UR8, P0 ;  /* 0x0000000800007c0c */ /* 0x008fda0008706470 */
[----:B------:R-:W-:Y:S05]  /*0510*/  @P0 EXIT ;  /* 0x000000000000094d */ /* 0x000fea0003800000 */
[----:B------:R-:W0:Y:S01]  /*0520*/  LDC.64 R14, c[0x0][0x380] ;  /* 0x0000e000ff0e7b82 */ /* 0x000e220000000a00 */
[----:B------:R-:W1:Y:S01]  /*0530*/  LDCU.64 UR8, c[0x0][0x358] ;  /* 0x00006b00ff0877ac */ /* 0x000e620008000a00 */
[----:B------:R-:W-:Y:S02]  /*0540*/  IMAD R17, R0, 0x3, RZ ;  /* 0x0000000300117824 */ /* 0x000fe400078e02ff */
[----:B------:R-:W-:Y:S02]  /*0550*/  IMAD R3, R3, 0x3, RZ ;  /* 0x0000000303037824 */ /* 0x000fe400078e02ff */
[C---:B------:R-:W-:Y:S01]  /*0560*/  VIADD R21, R17.reuse, 0x2 ;  /* 0x0000000211157836 */ /* 0x040fe20000000000 */
[----:B------:R-:W-:Y:S01]  /*0570*/  IADD3 R19, PT, PT, R17, 0x1, RZ ;  /* 0x0000000111137810 */ /* 0x000fe20007ffe0ff */
[----:B------:R-:W2:Y:S08]  /*0580*/  LDC.64 R12, c[0x0][0x390] ;  /* 0x0000e400ff0c7b82 */ /* 0x000eb00000000a00 */
[----:B------:R-:W3:Y:S01]  /*0590*/  LDC.64 R10, c[0x0][0x3b0] ;  /* 0x0000ec00ff0a7b82 */ /* 0x000ee20000000a00 */
[----:B0-----:R-:W-:-:S04]  /*05a0*/  IMAD.WIDE.U32 R18, R19, 0x4, R14 ;  /* 0x0000000413127825 */ /* 0x001fc800078e000e */
[----:B------:R-:W-:Y:S02]  /*05b0*/  IMAD.WIDE.U32 R16, R17, 0x4, R14 ;  /* 0x0000000411107825 */ /* 0x000fe400078e000e */
[----:B-1----:R-:W4:Y:S02]  /*05c0*/  LDG.E R18, desc[UR8][R18.64] ;  /* 0x0000000812127981 */ /* 0x002f24000c1e1900 */
[----:B--2---:R-:W-:Y:S02]  /*05d0*/  IMAD.WIDE.U32 R12, R3, 0x4, R12 ;  /* 0x00000004030c7825 */ /* 0x004fe400078e000c */
[----:B------:R-:W2:Y:S02]  /*05e0*/  LDG.E R16, desc[UR8][R16.64] ;  /* 0x0000000810107981 */ /* 0x000ea4000c1e1900 */
[----:B------:R-:W-:Y:S02]  /*05f0*/  IMAD.WIDE.U32 R14, R21, 0x4, R14 ;  /* 0x00000004150e7825 */ /* 0x000fe400078e000e */
[----:B------:R-:W4:Y:S04]  /*0600*/  LDG.E R21, desc[UR8][R12.64+0x4] ;  /* 0x000004080c157981 */ /* 0x000f28000c1e1900 */
[----:B---3--:R-:W3:Y:S04]  /*0610*/  LDG.E R20, desc[UR8][R10.64+0x4] ;  /* 0x000004080a147981 */ /* 0x008ee8000c1e1900 */
[----:B------:R-:W2:Y:S04]  /*0620*/  LDG.E R3, desc[UR8][R12.64] ;  /* 0x000000080c037981 */ /* 0x000ea8000c1e1900 */
[----:B------:R-:W5:Y:S04]  /*0630*/  LDG.E R0, desc[UR8][R10.64] ;  /* 0x000000080a007981 */ /* 0x000f68000c1e1900 */
[----:B------:R-:W5:Y:S04]  /*0640*/  LDG.E R14, desc[UR8][R14.64] ;  /* 0x000000080e0e7981 */ /* 0x000f68000c1e1900 */
[----:B------:R-:W5:Y:S04]  /*0650*/  LDG.E R23, desc[UR8][R12.64+0x8] ;  /* 0x000008080c177981 */ /* 0x000f68000c1e1900 */
[----:B------:R-:W5:Y:S01]  /*0660*/  LDG.E R25, desc[UR8][R10.64+0x8] ;  /* 0x000008080a197981 */ /* 0x000f62000c1e1900 */
[----:B------:R-:W-:Y:S01]  /*0670*/  BSSY.RECONVERGENT B0, `(.L_x_106) ;  /* 0x000001e000007945 */ /* 0x000fe20003800200 */
[----:B----4-:R-:W-:Y:S01]  /*0680*/  FADD R21, R18, -R21 ;  /* 0x8000001512157221 */ /* 0x010fe20000000000 */
[----:B---3--:R-:W-:-:S03]  /*0690*/  FMUL R22, R20, 0.5 ;  /* 0x3f00000014167820 */ /* 0x008fc60000400000 */
[C---:B------:R-:W-:Y:S01]  /*06a0*/  FADD R20, -|R21|.reuse, R20 ;  /* 0x0000001415147221 */ /* 0x040fe20000000300 */
[----:B--2---:R-:W-:Y:S01]  /*06b0*/  FADD R3, R16, -R3 ;  /* 0x8000000310037221 */ /* 0x004fe20000000000 */
[----:B------:R-:W-:Y:S01]  /*06c0*/  FSETP.GT.AND P1, PT, |R21|, R22, PT ;  /* 0x000000161500720b */ /* 0x000fe20003f24200 */
[----:B-----5:R-:W-:Y:S02]  /*06d0*/  FMUL R8, R0, 0.5 ;  /* 0x3f00000000087820 */ /* 0x020fe40000400000 */
[C---:B------:R-:W-:Y:S01]  /*06e0*/  FADD R0, -|R3|.reuse, R0 ;  /* 0x0000000003007221 */ /* 0x040fe20000000300 */
[----:B------:R-:W-:Y:S02]  /*06f0*/  FSEL R20, R20, |R21|, P1 ;  /* 0x4000001514147208 */ /* 0x000fe40000800000 */
[----:B------:R-:W-:Y:S01]  /*0700*/  FSETP.GT.AND P0, PT, |R3|, R8, PT ;  /* 0x000000080300720b */ /* 0x000fe20003f04200 */
[----:B------:R-:W-:Y:S01]  /*0710*/  FADD R14, R14, -R23 ;  /* 0x800000170e0e7221 */ /* 0x000fe20000000000 */
[----:B------:R-:W-:-:S02]  /*0720*/  FMUL R13, R25, 0.5 ;  /* 0x3f000000190d7820 */ /* 0x000fc40000400000 */
[----:B------:R-:W-:Y:S01]  /*0730*/  FSEL R0, R0, |R3|, P0 ;  /* 0x4000000300007208 */ /* 0x000fe20000000000 */
[----:B------:R-:W-:Y:S01]  /*0740*/  FADD R25, -|R14|, R25 ;  /* 0x000000190e197221 */ /* 0x000fe20000000300 */
[----:B------:R-:W-:Y:S01]  /*0750*/  FMUL R3, R20, R20 ;  /* 0x0000001414037220 */ /* 0x000fe20000400000 */
[----:B------:R-:W-:-:S03]  /*0760*/  FSETP.GT.AND P0, PT, |R14|, R13, PT ;  /* 0x0000000d0e00720b */ /* 0x000fc60003f04200 */
[----:B------:R-:W-:Y:S01]  /*0770*/  FFMA R0, R0, R0, R3 ;  /* 0x0000000000007223 */ /* 0x000fe20000000003 */
[----:B------:R-:W-:-:S05]  /*0780*/  FSEL R25, R25, |R14|, P0 ;  /* 0x4000000e19197208 */ /* 0x000fca0000000000 */
[----:B------:R-:W-:-:S04]  /*0790*/  FFMA R0, R25, R25, R0 ;  /* 0x0000001919007223 */ /* 0x000fc80000000000 */
[----:B------:R-:W-:Y:S01]  /*07a0*/  VIADD R8, R0, 0xf3000000 ;  /* 0xf300000000087836 */ /* 0x000fe20000000000 */
[----:B------:R0:W1:Y:S04]  /*07b0*/  MUFU.RSQ R3, R0 ;  /* 0x0000000000037308 */ /* 0x0000680000001400 */
[----:B------:R-:W-:-:S13]  /*07c0*/  ISETP.GT.U32.AND P0, PT, R8, 0x727fffff, PT ;  /* 0x727fffff0800780c */ /* 0x000fda0003f04070 */
[----:B01----:R-:W-:Y:S05]  /*07d0*/  @!P0 BRA `(.L_x_107) ;  /* 0x00000000000c8947 */ /* 0x003fea0003800000 */
[----:B------:R-:W-:-:S07]  /*07e0*/  MOV R13, 0x800 ;  /* 0x00000800000d7802 */ /* 0x000fce0000000f00 */
[----:B------:R-:W-:Y:S05]  /*07f0*/  CALL.REL.NOINC `($__internal_8_$__cuda_sm20_sqrt_rn_f32_slowpath) ;  /* 0x0000000800407944 */ /* 0x000fea0003c00000 */
[----:B------:R-:W-:Y:S05]  /*0800*/  BRA `(.L_x_108) ;  /* 0x0000000000107947 */ /* 0x000fea0003800000 */
.L_x_107:
[----:B------:R-:W-:Y:S01]  /*0810*/  FMUL.FTZ R11, R0, R3 ;  /* 0x00000003000b7220 */ /* 0x000fe20000410000 */
[----:B------:R-:W-:-:S03]  /*0820*/  FMUL.FTZ R3, R3, 0.5 ;  /* 0x3f00000003037820 */ /* 0x000fc60000410000 */
[----:B------:R-:W-:-:S04]  /*0830*/  FFMA R0, -R11, R11, R0 ;  /* 0x0000000b0b007223 */ /* 0x000fc80000000100 */
[----:B------:R-:W-:-:S07]  /*0840*/  FFMA R3, R0, R3, R11 ;  /* 0x0000000300037223 */ /* 0x000fce000000000b */
.L_x_108:
[----:B------:R-:W-:Y:S05]  /*0850*/  BSYNC.RECONVERGENT B0 ;  /* 0x0000000000007941 */ /* 0x000fea0003800200 */
.L_x_106:
        /* <DEDUP_REMOVED lines=12> */
[----:B------:R-:W-:Y:S05]  /*0920*/  CALL.REL.NOINC `($__internal_9_$__cuda_sm3x_div_rn_noftz_f32_slowpath) ;  /* 0x00000008004c7944 */ /* 0x000fea0003c00000 */
.L_x_110:
[----:B------:R-:W-:Y:S05]  /*0930*/  BSYNC.RECONVERGENT B0 ;  /* 0x0000000000007941 */ /* 0x000fea0003800200 */
.L_x_109:
        /* <DEDUP_REMOVED lines=13> */
.L_x_112:
[----:B------:R-:W-:Y:S05]  /*0a10*/  BSYNC.RECONVERGENT B0 ;  /* 0x0000000000007941 */ /* 0x000fea0003800200 */
.L_x_111:
[----:B------:R-:W-:Y:S06]  /*0a20*/  BAR.SYNC.DEFER_BLOCKING 0x0 ;  /* 0x0000000000007b1d */ /* 0x000fec0000010000 */
[----:B------:R-:W-:Y:S05]  /*0a30*/  @P1 EXIT ;  /* 0x000000000000194d */ /* 0x000fea0003800000 */
[----:B------:R-:W1:Y:S01]  /*0a40*/  I2F.U32.RP R12, R7 ;  /* 0x00000007000c7306 */ /* 0x000e620000209000 */
[C---:B0-----:R-:W-:Y:S01]  /*0a50*/  IMAD.IADD R0, R7.reuse, 0x1, R2 ;  /* 0x0000000107007824 */ /* 0x041fe200078e0202 */
[----:B------:R-:W-:Y:S01]  /*0a60*/  ISETP.NE.U32.AND P2, PT, R7, RZ, PT ;  /* 0x000000ff0700720c */ /* 0x000fe20003f45070 */
[----:B------:R-:W-:Y:S01]  /*0a70*/  IMAD.MOV R13, RZ, RZ, -R7 ;  /* 0x000000ffff0d7224 */ /* 0x000fe200078e0a07 */
[----:B------:R-:W-:Y:S02]  /*0a80*/  BSSY.RECONVERGENT B0, `(.L_x_113) ;  /* 0x0000035000007945 */ /* 0x000fe40003800200 */
[C---:B------:R-:W-:Y:S02]  /*0a90*/  ISETP.GE.U32.AND P0, PT, R0.reuse, UR7, PT ;  /* 0x0000000700007c0c */ /* 0x040fe4000bf06070 */
[----:B------:R-:W-:Y:S02]  /*0aa0*/  VIMNMX.U32 R3, PT, PT, R0, UR7, !PT ;  /* 0x0000000700037c48 */ /* 0x000fe4000ffe0000 */
[----:B------:R-:W-:-:S04]  /*0ab0*/  SEL R8, RZ, 0x1, P0 ;  /* 0x00000001ff087807 */ /* 0x000fc80000000000 */
[----:B------:R-:W-:Y:S01]  /*0ac0*/  IADD3 R0, PT, PT, R3, -R0, -R8 ;  /* 0x8000000003007210 */ /* 0x000fe20007ffe808 */
[----:B-1----:R-:W0:Y:S02]  /*0ad0*/  MUFU.RCP R12, R12 ;  /* 0x0000000c000c7308 */ /* 0x002e240000001000 */
[----:B0-----:R-:W-:-:S06]  /*0ae0*/  IADD3 R10, PT, PT, R12, 0xffffffe, RZ ;  /* 0x0ffffffe0c0a7810 */ /* 0x001fcc0007ffe0ff */
        /* <DEDUP_REMOVED lines=12> */
[----:B------:R-:W-:-:S04]  /*0bb0*/  @!P2 LOP3.LUT R13, RZ, R7, RZ, 0x33, !PT ;  /* 0x00000007ff0da212 */ /* 0x000fc800078e33ff */
[----:B------:R-:W-:-:S04]  /*0bc0*/  IADD3 R13, PT, PT, R8, R13, RZ ;  /* 0x0000000d080d7210 */ /* 0x000fc80007ffe0ff */
[----:B------:R-:W-:-:S04]  /*0bd0*/  LOP3.LUT R0, R13, 0x3, RZ, 0xc0, !PT ;  /* 0x000000030d007812 */ /* 0x000fc800078ec0ff */
[----:B------:R-:W-:-:S13]  /*0be0*/  ISETP.NE.AND P0, PT, R0, 0x3, PT ;  /* 0x000000030000780c */ /* 0x000fda0003f05270 */
[----:B------:R-:W-:Y:S05]  /*0bf0*/  @!P0 BRA `(.L_x_114) ;  /* 0x0000000000748947 */ /* 0x000fea0003800000 */
[----:B------:R-:W0:Y:S01]  /*0c00*/  S2UR UR5, SR_CgaCtaId ;  /* 0x00000000000579c3 */ /* 0x000e220000008800 */
[----:B------:R-:W1:Y:S01]  /*0c10*/  LDCU.64 UR10, c[0x0][0x3a0] ;  /* 0x00007400ff0a77ac */ /* 0x000e620008000a00 */
[----:B------:R-:W-:Y:S02]  /*0c20*/  VIADD R0, R13, 0x1 ;  /* 0x000000010d007836 */ /* 0x000fe40000000000 */
[----:B------:R-:W-:Y:S01]  /*0c30*/  IMAD.MOV.U32 R5, RZ, RZ, RZ ;  /* 0x000000ffff057224 */ /* 0x000fe200078e00ff */
[----:B------:R-:W-:Y:S02]  /*0c40*/  UMOV UR4, 0x400 ;  /* 0x0000040000047882 */ /* 0x000fe40000000000 */
[----:B------:R-:W-:Y:S01]  /*0c50*/  LOP3.LUT R0, R0, 0x3, RZ, 0xc0, !PT ;  /* 0x0000000300007812 */ /* 0x000fe200078ec0ff */
[----:B------:R-:W-:-:S04]  /*0c60*/  IMAD.WIDE.U32 R10, R9, UR6, R4 ;  /* 0x00000006090a7c25 */ /* 0x000fc8000f8e0004 */
[----:B------:R-:W-:Y:S02]  /*0c70*/  IMAD R9, R0, R6, R9 ;  /* 0x0000000600097224 */ /* 0x000fe400078e0209 */
[----:B------:R-:W-:Y:S01]  /*0c80*/  IMAD.MOV R0, RZ, RZ, -R0 ;  /* 0x000000ffff007224 */ /* 0x000fe200078e0a00 */
[----:B-1----:R-:W-:Y:S01]  /*0c90*/  LEA R12, P0, R10, UR10, 0x2 ;  /* 0x0000000a0a0c7c11 */ /* 0x002fe2000f8010ff */
[----:B0-----:R-:W-:-:S06]  /*0ca0*/  ULEA UR4, UR5, UR4, 0x18 ;  /* 0x0000000405047291 */ /* 0x001fcc000f8ec0ff */
[----:B------:R-:W-:Y:S01]  /*0cb0*/  LEA R6, R2, UR4, 0x2 ;  /* 0x0000000402067c11 */ /* 0x000fe2000f8e10ff */
[----:B------:R-:W-:Y:S01]  /*0cc0*/  IMAD R2, R9, UR6, R4 ;  /* 0x0000000609027c24 */ /* 0x000fe2000f8e0204 */
[----:B------:R-:W-:-:S07]  /*0cd0*/  LEA.HI.X R9, R10, UR11, R11, 0x2, P0 ;  /* 0x0000000b0a097c11 */ /* 0x000fce00080f140b */
.L_x_117:
[----:B------:R-:W0:Y:S01]  /*0ce0*/  LDS R3, [R6] ;  /* 0x0000000006037984 */ /* 0x000e220000000800 */
[----:B------:R-:W-:Y:S01]  /*0cf0*/  IMAD.MOV.U32 R8, RZ, RZ, R12 ;  /* 0x000000ffff087224 */ /* 0x000fe200078e000c */
[----:B------:R-:W-:Y:S01]  /*0d00*/  IADD3 R0, PT, PT, R0, 0x1, RZ ;  /* 0x0000000100007810 */ /* 0x000fe20007ffe0ff */
[----:B------:R-:W-:Y:S02]  /*0d10*/  BSSY.RECONVERGENT B1, `(.L_x_115) ;  /* 0x0000008000017945 */ /* 0x000fe40003800200 */
[----:B------:R-:W-:Y:S01]  /*0d20*/  IMAD.WIDE.U32 R4, R7, 0x4, R8 ;  /* 0x0000000407047825 */ /* 0x000fe200078e0008 */
[----:B------:R-:W-:-:S03]  /*0d30*/  ISETP.NE.AND P1, PT, R0, RZ, PT ;  /* 0x000000ff0000720c */ /* 0x000fc60003f25270 */
[----:B------:R-:W-:Y:S01]  /*0d40*/  IMAD.MOV.U32 R12, RZ, RZ, R4 ;  /* 0x000000ffff0c7224 */ /* 0x000fe200078e0004 */
[----:B0-----:R-:W-:-:S13]  /*0d50*/  ISETP.NE.AND P0, PT, R3, RZ, PT ;  /* 0x000000ff0300720c */ /* 0x001fda0003f05270 */
[----:B------:R-:W-:Y:S05]  /*0d60*/  @!P0 BRA `(.L_x_116) ;  /* 0x0000000000088947 */ /* 0x000fea0003800000 */
[----:B------:R-:W-:-:S05]  /*0d70*/  I2FP.F32.U32 R3, R3 ;  /* 0x0000000300037245 */ /* 0x000fca0000201000 */
[----:B------:R0:W-:Y:S02]  /*0d80*/  REDG.E.ADD.F32.FTZ.RN.STRONG.GPU desc[UR8][R8.64], R3 ;  /* 0x00000003080079a6 */ /* 0x0001e4000c12f308 */
.L_x_116:
[----:B------:R-:W-:Y:S05]  /*0d90*/  BSYNC.RECONVERGENT B1 ;  /* 0x0000000000017941 */ /* 0x000fea0003800200 */
.L_x_115:
[----:B0-----:R-:W-:Y:S01]  /*0da0*/  IMAD.MOV.U32 R9, RZ, RZ, R5 ;  /* 0x000000ffff097224 */ /* 0x001fe200078e0005 */
[----:B------:R-:W-:Y:S01]  /*0db0*/  LEA R6, R7, R6, 0x2 ;  /* 0x0000000607067211 */ /* 0x000fe200078e10ff */
[----:B------:R-:W-:Y:S06]  /*0dc0*/  @P1 BRA `(.L_x_117) ;  /* 0xfffffffc00c41947 */ /* 0x000fec000383ffff */
.L_x_114:
[----:B------:R-:W-:Y:S05]  /*0dd0*/  BSYNC.RECONVERGENT B0 ;  /* 0x0000000000007941 */ /* 0x000fea0003800200 */
.L_x_113:
[----:B------:R-:W-:-:S13]  /*0de0*/  ISETP.GE.U32.AND P0, PT, R13, 0x3, PT ;  /* 0x000000030d00780c */ /* 0x000fda0003f06070 */
[----:B------:R-:W-:Y:S05]  /*0df0*/  @!P0 EXIT ;  /* 0x000000000000894d */ /* 0x000fea0003800000 */
[----:B------:R-:W0:Y:S01]  /*0e00*/  S2UR UR5, SR_CgaCtaId ;  /* 0x00000000000579c3 */ /* 0x000e220000008800 */
[----:B------:R-:W-:Y:S01]  /*0e10*/  UMOV UR4, 0x400 ;  /* 0x0000040000047882 */ /* 0x000fe20000000000 */
[----:B------:R-:W1:Y:S06]  /*0e20*/  LDCU UR6, c[0x0][0x3a8] ;  /* 0x00007500ff0677ac */ /* 0x000e6c0008000800 */
[----:B------:R-:W2:Y:S01]  /*0e30*/  LDC.64 R4, c[0x0][0x3a0] ;  /* 0x0000e800ff047b82 */ /* 0x000ea20000000a00 */
[----:B01----:R-:W-:-:S12]  /*0e40*/  ULEA UR4, UR5, UR4, 0x18 ;  /* 0x0000000405047291 */ /* 0x003fd8000f8ec0ff */
.L_x_126:
[----:B------:R-:W-:Y:S01]  /*0e50*/  LEA R6, R2, UR4, 0x2 ;  /* 0x0000000402067c11 */ /* 0x000fe2000f8e10ff */
[----:B------:R-:W-:Y:S04]  /*0e60*/  BSSY.RECONVERGENT B0, `(.L_x_118) ;  /* 0x0000010000007945 */ /* 0x000fe80003800200 */
[----:B0-----:R-:W0:Y:S01]  /*0e70*/  LDS R3, [R6] ;  /* 0x0000000006037984 */ /* 0x001e220000000800 */
[----:B------:R-:W-:-:S04]  /*0e80*/  IMAD R8, R7, 0x4, R6 ;  /* 0x0000000407087824 */ /* 0x000fc800078e0206 */
[C---:B------:R-:W-:Y:S01]  /*0e90*/  IMAD R12, R7.reuse, 0x4, R8 ;  /* 0x00000004070c7824 */ /* 0x040fe200078e0208 */
[----:B------:R-:W1:Y:S03]  /*0ea0*/  LDS R10, [R8] ;  /* 0x00000000080a7984 */ /* 0x000e660000000800 */
[----:B------:R-:W-:Y:S02]  /*0eb0*/  IMAD R0, R7, 0x4, R12 ;  /* 0x0000000407007824 */ /* 0x000fe400078e020c */
[----:B------:R-:W3:Y:S04]  /*0ec0*/  LDS R12, [R12] ;  /* 0x000000000c0c7984 */ /* 0x000ee80000000800 */
[----:B------:R-:W4:Y:S01]  /*0ed0*/  LDS R11, [R0] ;  /* 0x00000000000b7984 */ /* 0x000f220000000800 */
[----:B0-----:R-:W-:-:S02]  /*0ee0*/  ISETP.NE.AND P0, PT, R3, RZ, PT ;  /* 0x000000ff0300720c */ /* 0x001fc40003f05270 */
[----:B-1----:R-:W-:Y:S02]  /*0ef0*/  ISETP.NE.AND P1, PT, R10, RZ, PT ;  /* 0x000000ff0a00720c */ /* 0x002fe40003f25270 */
[----:B---3--:R-:W-:Y:S02]  /*0f00*/  ISETP.NE.AND P2, PT, R12, RZ, PT ;  /* 0x000000ff0c00720c */ /* 0x008fe40003f45270 */
[----:B----4-:R-:W-:-:S07]  /*0f10*/  ISETP.NE.AND P3, PT, R11, RZ, PT ;  /* 0x000000ff0b00720c */ /* 0x010fce0003f65270 */
[----:B------:R-:W-:Y:S06]  /*0f20*/  @!P0 BRA `(.L_x_119) ;  /* 0x00000000000c8947 */ /* 0x000fec0003800000 */
[----:B------:R-:W-:Y:S01]  /*0f30*/  I2FP.F32.U32 R3, R3 ;  /* 0x0000000300037245 */ /* 0x000fe20000201000 */
[----:B--2---:R-:W-:-:S05]  /*0f40*/  IMAD.WIDE.U32 R8, R2, 0x4, R4 ;  /* 0x0000000402087825 */ /* 0x004fca00078e0004 */
[----:B------:R0:W-:Y:S02]  /*0f50*/  REDG.E.ADD.F32.FTZ.RN.STRONG.GPU desc[UR8][R8.64], R3 ;  /* 0x00000003080079a6 */ /* 0x0001e4000c12f308 */
.L_x_119:
[----:B------:R-:W-:Y:S05]  /*0f60*/  BSYNC.RECONVERGENT B0 ;  /* 0x0000000000007941 */ /* 0x000fea0003800200 */
.L_x_118:
[----:B------:R-:W-:Y:S01]  /*0f70*/  BSSY.RECONVERGENT B0, `(.L_x_120) ;  /* 0x0000006000007945 */ /* 0x000fe20003800200 */
[----:B------:R-:W-:-:S03]  /*0f80*/  IADD3 R0, PT, PT, R7, R2, RZ ;  /* 0x0000000207007210 */ /* 0x000fc60007ffe0ff */
[----:B------:R-:W-:Y:S05]  /*0f90*/  @!P1 BRA `(.L_x_121) ;  /* 0x00000000000c9947 */ /* 0x000fea0003800000 */
[----:B0-----:R-:W-:Y:S01]  /*0fa0*/  I2FP.F32.U32 R9, R10 ;  /* 0x0000000a00097245 */ /* 0x001fe20000201000 */
[----:B--2---:R-:W-:-:S05]  /*0fb0*/  IMAD.WIDE.U32 R2, R0, 0x4, R4 ;  /* 0x0000000400027825 */ /* 0x004fca00078e0004 */
[----:B------:R1:W-:Y:S02]  /*0fc0*/  REDG.E.ADD.F32.FTZ.RN.STRONG.GPU desc[UR8][R2.64], R9 ;  /* 0x00000009020079a6 */ /* 0x0003e4000c12f308 */
.L_x_121:
[----:B------:R-:W-:Y:S05]  /*0fd0*/  BSYNC.RECONVERGENT B0 ;  /* 0x0000000000007941 */ /* 0x000fea0003800200 */
.L_x_120:
[----:B------:R-:W-:Y:S01]  /*0fe0*/  BSSY.RECONVERGENT B0, `(.L_x_122) ;  /* 0x0000006000007945 */ /* 0x000fe20003800200 */
[----:B------:R-:W-:-:S03]  /*0ff0*/  IMAD.IADD R0, R7, 0x1, R0 ;  /* 0x0000000107007824 */ /* 0x000fc600078e0200 */
[----:B------:R-:W-:Y:S05]  /*1000*/  @!P2 BRA `(.L_x_123) ;  /* 0x00000000000ca947 */ /* 0x000fea0003800000 */
[----:B01----:R-:W-:Y:S01]  /*1010*/  I2FP.F32.U32 R9, R12 ;  /* 0x0000000c00097245 */ /* 0x003fe20000201000 */
[----:B--2---:R-:W-:-:S05]  /*1020*/  IMAD.WIDE.U32 R2, R0, 0x4, R4 ;  /* 0x0000000400027825 */ /* 0x004fca00078e0004 */
[----:B------:R3:W-:Y:S02]  /*1030*/  REDG.E.ADD.F32.FTZ.RN.STRONG.GPU desc[UR8][R2.64], R9 ;  /* 0x00000009020079a6 */ /* 0x0007e4000c12f308 */
.L_x_123:
[----:B------:R-:W-:Y:S05]  /*1040*/  BSYNC.RECONVERGENT B0 ;  /* 0x0000000000007941 */ /* 0x000fea0003800200 */
.L_x_122:
[----:B------:R-:W-:Y:S01]  /*1050*/  BSSY.RECONVERGENT B0, `(.L_x_124) ;  /* 0x0000006000007945 */ /* 0x000fe20003800200 */
[----:B------:R-:W-:-:S03]  /*1060*/  IMAD.IADD R0, R7, 0x1, R0 ;  /* 0x0000000107007824 */ /* 0x000fc600078e0200 */
[----:B------:R-:W-:Y:S05]  /*1070*/  @!P3 BRA `(.L_x_125) ;  /* 0x00000000000cb947 */ /* 0x000fea0003800000 */
[----:B01-3--:R-:W-:Y:S01]  /*1080*/  I2FP.F32.U32 R9, R11 ;  /* 0x0000000b00097245 */ /* 0x00bfe20000201000 */
[----:B--2---:R-:W-:-:S05]  /*1090*/  IMAD.WIDE.U32 R2, R0, 0x4, R4 ;  /* 0x0000000400027825 */ /* 0x004fca00078e0004 */
[----:B------:R4:W-:Y:S02]  /*10a0*/  REDG.E.ADD.F32.FTZ.RN.STRONG.GPU desc[UR8][R2.64], R9 ;  /* 0x00000009020079a6 */ /* 0x0009e4000c12f308 */
.L_x_125:
[----:B------:R-:W-:Y:S05]  /*10b0*/  BSYNC.RECONVERGENT B0 ;  /* 0x0000000000007941 */ /* 0x000fea0003800200 */
.L_x_124:
[----:B-1-34-:R-:W-:-:S05]  /*10c0*/  IMAD.IADD R2, R7, 0x1, R0 ;  /* 0x0000000107027824 */ /* 0x01afca00078e0200 */
[----:B------:R-:W-:-:S13]  /*10d0*/  ISETP.GE.AND P0, PT, R2, UR6, PT ;  /* 0x0000000602007c0c */ /* 0x000fda000bf06270 */
[----:B------:R-:W-:Y:S05]  /*10e0*/  @!P0 BRA `(.L_x_126) ;  /* 0xfffffffc00588947 */ /* 0x000fea000383ffff */
[----:B------:R-:W-:Y:S05]  /*10f0*/  EXIT ;  /* 0x000000000000794d */ /* 0x000fea0003800000 */
        .weak           $__internal_8_$__cuda_sm20_sqrt_rn_f32_slowpath
        .type           $__internal_8_$__cuda_sm20_sqrt_rn_f32_slowpath,@function
        .size           $__internal_8_$__cuda_sm20_sqrt_rn_f32_slowpath,($__internal_9_$__cuda_sm3x_div_rn_noftz_f32_slowpath - $__internal_8_$__cuda_sm20_sqrt_rn_f32_slowpath)
$__internal_8_$__cuda_sm20_sqrt_rn_f32_slowpath:
        /* <DEDUP_REMOVED lines=19> */
.L_x_127:
[----:B------:R-:W-:Y:S02]  /*1230*/  HFMA2 R11, -RZ, RZ, 0, 0 ;  /* 0x00000000ff0b7431 */ /* 0x000fe400000001ff */
[----:B------:R-:W-:-:S04]  /*1240*/  IMAD.MOV.U32 R10, RZ, RZ, R13 ;  /* 0x000000ffff0a7224 */ /* 0x000fc800078e000d */
[----:B------:R-:W-:Y:S05]  /*1250*/  RET.REL.NODEC R10 `(localSMKernel) ;  /* 0xffffffec0a687950 */ /* 0x000fea0003c3ffff */
        .weak           $__internal_9_$__cuda_sm3x_div_rn_noftz_f32_slowpath
        .type           $__internal_9_$__cuda_sm3x_div_rn_noftz_f32_slowpath,@function
        .size           $__internal_9_$__cuda_sm3x_div_rn_noftz_f32_slowpath,(.L_x_167 - $__internal_9_$__cuda_sm3x_div_rn_noftz_f32_slowpath)
$__internal_9_$__cuda_sm3x_div_rn_noftz_f32_slowpath:
        /* <DEDUP_REMOVED lines=35> */
[----:B------:R-:W-:Y:S02]  /*1490*/  @!P1 FFMA R13, R3, 1.84467440737095516160e+19, RZ ;  /* 0x5f800000030d9823 */ /* 0x000fe400000000ff */
[----:B------:R-:W-:-:S07]  /*14a0*/  @!P1 VIADD R10, R10, 0x40 ;  /* 0x000000400a0a9836 */ /* 0x000fce0000000000 */
.L_x_129:
[----:B------:R-:W-:Y:S01]  /*14b0*/  LEA R12, R11, 0xc0800000, 0x17 ;  /* 0xc08000000b0c7811 */ /* 0x000fe200078eb8ff */
[----:B------:R-:W-:Y:S01]  /*14c0*/  VIADD R3, R14, 0xffffff81 ;  /* 0xffffff810e037836 */ /* 0x000fe20000000000 */
[----:B------:R-:W-:Y:S02]  /*14d0*/  BSSY.RECONVERGENT B2, `(.L_x_134) ;  /* 0x0000035000027945 */ /* 0x000fe40003800200 */
[----:B------:R-:W-:Y:S01]  /*14e0*/  IADD3 R12, PT, PT, -R12, R13, RZ ;  /* 0x0000000d0c0c7210 */ /* 0x000fe20007ffe1ff */
[C---:B------:R-:W-:Y:S01]  /*14f0*/  IMAD R0, R3.reuse, -0x800000, R0 ;  /* 0xff80000003007824 */ /* 0x040fe200078e0200 */
[----:B------:R-:W-:Y:S02]  /*1500*/  IADD3 R11, PT, PT, R3, 0x7f, -R11 ;  /* 0x0000007f030b7810 */ /* 0x000fe40007ffe80b */
[----:B------:R-:W0:Y:S01]  /*1510*/  MUFU.RCP R13, R12 ;  /* 0x0000000c000d7308 */ /* 0x000e220000001000 */
[----:B------:R-:W-:Y:S02]  /*1520*/  FADD.FTZ R15, -R12, -RZ ;  /* 0x800000ff0c0f7221 */ /* 0x000fe40000010100 */
[----:B------:R-:W-:-:S02]  /*1530*/  IMAD.IADD R11, R11, 0x1, R10 ;  /* 0x000000010b0b7824 */ /* 0x000fc400078e020a */
        /* <DEDUP_REMOVED lines=9> */
[----:B------:R-:W-:-:S05]  /*15d0*/  IMAD.IADD R15, R3, 0x1, R11 ;  /* 0x00000001030f7824 */ /* 0x000fca00078e020b */
[----:B------:R-:W-:-:S04]  /*15e0*/  IADD3 R3, PT, PT, R15, -0x1, RZ ;  /* 0xffffffff0f037810 */ /* 0x000fc80007ffe0ff */
        /* <DEDUP_REMOVED lines=31> */
.L_x_136:
[----:B------:R-:W-:-:S04]  /*17e0*/  LOP3.LUT R0, R0, 0x80000000, RZ, 0xc0, !PT ;  /* 0x8000000000007812 */ /* 0x000fc800078ec0ff */
[----:B------:R-:W-:Y:S01]  /*17f0*/  LOP3.LUT R0, R0, 0x7f800000, RZ, 0xfc, !PT ;  /* 0x7f80000000007812 */ /* 0x000fe200078efcff */
[----:B------:R-:W-:Y:S06]  /*1800*/  BRA `(.L_x_137) ;  /* 0x0000000000047947 */ /* 0x000fec0003800000 */
.L_x_135:
[----:B------:R-:W-:-:S07]  /*1810*/  LEA R0, R11, R0, 0x17 ;  /* 0x000000000b007211 */ /* 0x000fce00078eb8ff */
.L_x_137:
[----:B------:R-:W-:Y:S05]  /*1820*/  BSYNC.RECONVERGENT B2 ;  /* 0x0000000000027941 */ /* 0x000fea0003800200 */
.L_x_134:
[----:B------:R-:W-:Y:S05]  /*1830*/  BRA `(.L_x_138) ;  /* 0x0000000000207947 */ /* 0x000fea0003800000 */
.L_x_133:
[----:B------:R-:W-:-:S04]  /*1840*/  LOP3.LUT R0, R13, 0x80000000, R0, 0x48, !PT ;  /* 0x800000000d007812 */ /* 0x000fc800078e4800 */
[----:B------:R-:W-:Y:S01]  /*1850*/  LOP3.LUT R0, R0, 0x7f800000, RZ, 0xfc, !PT ;  /* 0x7f80000000007812 */ /* 0x000fe200078efcff */
[----:B------:R-:W-:Y:S06]  /*1860*/  BRA `(.L_x_138) ;  /* 0x0000000000147947 */ /* 0x000fec0003800000 */
.L_x_132:
[----:B------:R-:W-:Y:S01]  /*1870*/  LOP3.LUT R0, R13, 0x80000000, R0, 0x48, !PT ;  /* 0x800000000d007812 */ /* 0x000fe200078e4800 */
[----:B------:R-:W-:Y:S06]  /*1880*/  BRA `(.L_x_138) ;  /* 0x00000000000c7947 */ /* 0x000fec0003800000 */
.L_x_131:
[----:B------:R-:W0:Y:S01]  /*1890*/  MUFU.RSQ R0, -QNAN ;  /* 0xffc0000000007908 */ /* 0x000e220000001400 */
[----:B------:R-:W-:Y:S05]  /*18a0*/  BRA `(.L_x_138) ;  /* 0x0000000000047947 */ /* 0x000fea0003800000 */
.L_x_130:
[----:B------:R-:W-:-:S07]  /*18b0*/  FADD.FTZ R0, R0, R3 ;  /* 0x0000000300007221 */ /* 0x000fce0000010000 */
.L_x_138:
[----:B------:R-:W-:Y:S05]  /*18c0*/  BSYNC.RECONVERGENT B1 ;  /* 0x0000000000017941 */ /* 0x000fea0003800200 */
.L_x_128:
[----:B------:R-:W-:Y:S02]  /*18d0*/  IMAD.MOV.U32 R10, RZ, RZ, R8 ;  /* 0x000000ffff0a7224 */ /* 0x000fe400078e0008 */
[----:B------:R-:W-:-:S04]  /*18e0*/  IMAD.MOV.U32 R11, RZ, RZ, 0x0 ;  /* 0x00000000ff0b7424 */ /* 0x000fc800078e00ff */
[----:B0-----:R-:W-:Y:S05]  /*18f0*/  RET.REL.NODEC R10 `(localSMKernel) ;  /* 0xffffffe40ac07950 */ /* 0x001fea0003c3ffff */
.L_x_139:
        /* <DEDUP_REMOVED lines=16> */
.L_x_167:


//--------------------- .text.cudaKernel          --------------------------
	.section	.text.cudaKernel,"ax",@progbits
	.align	128
        .global         cudaKernel
        .type           cudaKernel,@function
        .size           cudaKernel,(.L_x_169 - cudaKernel)
        .other          cudaKernel,@"STO_CUDA_ENTRY STV_DEFAULT"
cudaKernel:
.text.cudaKernel:
[----:B------:R-:W-:Y:S01]  /*0000*/  LDC R1, c[0x0][0x37c] ;  /* 0x0000df00ff017b82 */ /* 0x000fe20000000800 */
[----:B------:R-:W0:Y:S07]  /*0010*/  S2R R5, SR_TID.Y ;  /* 0x0000000000057919 */ /* 0x000e2e0000002200 */
[----:B------:R-:W1:Y:S01]  /*0020*/  LDC R0, c[0x0][0x360] ;  /* 0x0000d800ff007b82 */ /* 0x000e620000000800 */
[----:B------:R-:W2:Y:S01]  /*0030*/  LDCU UR6, c[0x0][0x398] ;  /* 0x00007300ff0677ac */ /* 0x000ea20008000800 */
[----:B------:R-:W1:Y:S01]  /*0040*/  S2R R3, SR_TID.X ;  /* 0x0000000000037919 */ /* 0x000e620000002100 */
[----:B------:R-:W3:Y:S05]  /*0050*/  LDCU UR7, c[0x0][0x388] ;  /* 0x00007100ff0777ac */ /* 0x000eea0008000800 */
[----:B------:R-:W0:Y:S08]  /*0060*/  S2UR UR5, SR_CTAID.Y ;  /* 0x00000000000579c3 */ /* 0x000e300000002600 */
[----:B------:R-:W0:Y:S08]  /*0070*/  LDC R8, c[0x0][0x364] ;  /* 0x0000d900ff087b82 */ /* 0x000e300000000800 */
[----:B------:R-:W1:Y:S01]  /*0080*/  S2UR UR4, SR_CTAID.X ;  /* 0x00000000000479c3 */ /* 0x000e620000002500 */
[----:B0-----:R-:W-:-:S05]  /*0090*/  IMAD R8, R8, UR5, R5 ;  /* 0x0000000508087c24 */ /* 0x001fca000f8e0205 */
[----:B--2---:R-:W-:Y:S01]  /*00a0*/  ISETP.GE.AND P0, PT, R8, UR6, PT ;  /* 0x0000000608007c0c */ /* 0x004fe2000bf06270 */
[----:B-1----:R-:W-:-:S05]  /*00b0*/  IMAD R0, R0, UR4, R3 ;  /* 0x0000000400007c24 */ /* 0x002fca000f8e0203 */
[----:B---3--:R-:W-:-:S13]  /*00c0*/  ISETP.GE.OR P0, PT, R0, UR7, P0 ;  /* 0x0000000700007c0c */ /* 0x008fda0008706670 */
[----:B------:R-:W-:Y:S05]  /*00d0*/  @P0 EXIT ;  /* 0x000000000000094d */ /* 0x000fea0003800000 */
[----:B------:R-:W0:Y:S01]  /*00e0*/  LDC.64 R4, c[0x0][0x380] ;  /* 0x0000e000ff047b82 */ /* 0x000e220000000a00 */
[----:B------:R-:W1:Y:S01]  /*00f0*/  LDCU.64 UR4, c[0x0][0x358] ;  /* 0x00006b00ff0477ac */ /* 0x000e620008000a00 */
[----:B------:R-:W-:Y:S02]  /*0100*/  IMAD R9, R0, 0x3, RZ ;  /* 0x0000000300097824 */ /* 0x000fe400078e02ff */
[----:B------:R-:W-:-:S04]  /*0110*/  IMAD R11, R8, 0x3, RZ ;  /* 0x00000003080b7824 */ /* 0x000fc800078e02ff */
[----:B------:R-:W2:Y:S08]  /*0120*/  LDC.64 R6, c[0x0][0x390] ;  /* 0x0000e400ff067b82 */ /* 0x000eb00000000a00 */
[----:B------:R-:W3:Y:S01]  /*0130*/  LDC.64 R2, c[0x0][0x3b0] ;  /* 0x0000ec00ff027b82 */ /* 0x000ee20000000a00 */
[----:B0-----:R-:W-:-:S05]  /*0140*/  IMAD.WIDE R4, R9, 0x4, R4 ;  /* 0x0000000409047825 */ /* 0x001fca00078e0204 */
[----:B-1----:R-:W4:Y:S01]  /*0150*/  LDG.E R8, desc[UR4][R4.64+0x4] ;  /* 0x0000040404087981 */ /* 0x002f22000c1e1900 */
[----:B--2---:R-:W-:-:S03]  /*0160*/  IMAD.WIDE.U32 R6, R11, 0x4, R6 ;  /* 0x000000040b067825 */ /* 0x004fc600078e0006 */
[----:B------:R-:W2:Y:S04]  /*0170*/  LDG.E R0, desc[UR4][R4.64] ;  /* 0x0000000404007981 */ /* 0x000ea8000c1e1900 */
        /* <DEDUP_REMOVED lines=10> */
[----:B------:R-:W-:Y:S01]  /*0220*/  FADD R17, -|R8|, R17 ;  /* 0x0000001108117221 */ /* 0x000fe20000000300 */
        /* <DEDUP_REMOVED lines=9> */
[C---:B------:R-:W-:Y:S01]  /*02c0*/  FADD R19, -|R10|.reuse, R19 ;  /* 0x000000130a137221 */ /* 0x040fe20000000300 */
        /* <DEDUP_REMOVED lines=10> */
[----:B------:R-:W-:Y:S05]  /*0370*/  CALL.REL.NOINC `($__internal_10_$__cuda_sm20_sqrt_rn_f32_slowpath) ;  /* 0x0000000000847944 */ /* 0x000fea0003c00000 */
[----:B------:R-:W-:Y:S01]  /*0380*/  IMAD.MOV.U32 R3, RZ, RZ, R0 ;  /* 0x000000ffff037224 */ /* 0x000fe200078e0000 */
[----:B------:R-:W-:Y:S06]  /*0390*/  BRA `(.L_x_142) ;  /* 0x0000000000107947 */ /* 0x000fec0003800000 */
.L_x_141:
[----:B------:R-:W-:Y:S01]  /*03a0*/  FMUL.FTZ R5, R0, R3 ;  /* 0x0000000300057220 */ /* 0x000fe20000410000 */
[----:B------:R-:W-:-:S03]  /*03b0*/  FMUL.FTZ R3, R3, 0.5 ;  /* 0x3f00000003037820 */ /* 0x000fc60000410000 */
[----:B------:R-:W-:-:S04]  /*03c0*/  FFMA R0, -R5, R5, R0 ;  /* 0x0000000505007223 */ /* 0x000fc80000000100 */
[----:B------:R-:W-:-:S07]  /*03d0*/  FFMA R3, R0, R3, R5 ;  /* 0x0000000300037223 */ /* 0x000fce0000000005 */
.L_x_142:
[----:B------:R-:W-:Y:S05]  /*03e0*/  BSYNC.RECONVERGENT B0 ;  /* 0x0000000000007941 */ /* 0x000fea0003800200 */
.L_x_140:
        /* <DEDUP_REMOVED lines=12> */
[----:B------:R-:W-:Y:S05]  /*04b0*/  CALL.REL.NOINC `($__internal_11_$__cuda_sm3x_div_rn_noftz_f32_slowpath) ;  /* 0x0000000000907944 */ /* 0x000fea0003c00000 */
[----:B------:R-:W-:-:S07]  /*04c0*/  MOV R0, R7 ;  /* 0x0000000700007202 */ /* 0x000fce0000000f00 */
.L_x_144:
[----:B------:R-:W-:Y:S05]  /*04d0*/  BSYNC.RECONVERGENT B0 ;  /* 0x0000000000007941 */ /* 0x000fea0003800200 */
.L_x_143:
        /* <DEDUP_REMOVED lines=11> */
        .weak           $__internal_10_$__cuda_sm20_sqrt_rn_f32_slowpath
        .type           $__internal_10_$__cuda_sm20_sqrt_rn_f32_slowpath,@function
        .size           $__internal_10_$__cuda_sm20_sqrt_rn_f32_slowpath,($__internal_11_$__cuda_sm3x_div_rn_noftz_f32_slowpath - $__internal_10_$__cuda_sm20_sqrt_rn_f32_slowpath)
$__internal_10_$__cuda_sm20_sqrt_rn_f32_slowpath:
[----:B------:R-:W-:-:S13]  /*0590*/  LOP3.LUT P0, RZ, R0, 0x7fffffff, RZ, 0xc0, !PT ;  /* 0x7fffffff00ff7812 */ /* 0x000fda000780c0ff */
[----:B------:R-:W-:Y:S01]  /*05a0*/  @!P0 IMAD.MOV.U32 R2, RZ, RZ, R0 ;  /* 0x000000ffff028224 */ /* 0x000fe200078e0000 */
[----:B------:R-:W-:Y:S06]  /*05b0*/  @!P0 BRA `(.L_x_145) ;  /* 0x0000000000408947 */ /* 0x000fec0003800000 */
[----:B------:R-:W-:-:S13]  /*05c0*/  FSETP.GEU.FTZ.AND P0, PT, R0, RZ, PT ;  /* 0x000000ff0000720b */ /* 0x000fda0003f1e000 */
[----:B------:R-:W-:Y:S01]  /*05d0*/  @!P0 MOV R2, 0x7fffffff ;  /* 0x7fffffff00028802 */ /* 0x000fe20000000f00 */
        /* <DEDUP_REMOVED lines=14> */
.L_x_145:
[----:B------:R-:W-:Y:S01]  /*06c0*/  IMAD.MOV.U32 R0, RZ, RZ, R2 ;  /* 0x000000ffff007224 */ /* 0x000fe200078e0002 */
[----:B------:R-:W-:Y:S01]  /*06d0*/  MOV R2, R7 ;  /* 0x0000000700027202 */ /* 0x000fe20000000f00 */
[----:B------:R-:W-:-:S04]  /*06e0*/  IMAD.MOV.U32 R3, RZ, RZ, 0x0 ;  /* 0x00000000ff037424 */ /* 0x000fc800078e00ff */
[----:B------:R-:W-:Y:S05]  /*06f0*/  RET.REL.NODEC R2 `(cudaKernel) ;  /* 0xfffffff802407950 */ /* 0x000fea0003c3ffff */
        .weak           $__internal_11_$__cuda_sm3x_div_rn_noftz_f32_slowpath
        .type           $__internal_11_$__cuda_sm3x_div_rn_noftz_f32_slowpath,@function
        .size           $__internal_11_$__cuda_sm3x_div_rn_noftz_f32_slowpath,(.L_x_169 - $__internal_11_$__cuda_sm3x_div_rn_noftz_f32_slowpath)
$__internal_11_$__cuda_sm3x_div_rn_noftz_f32_slowpath:
[----:B------:R-:W0:Y:S01]  /*0700*/  LDC R3, c[0x0][0x3b8] ;  /* 0x0000ee00ff037b82 */ /* 0x000e220000000800 */
[----:B------:R-:W-:Y:S01]  /*0710*/  SHF.R.U32.HI R4, RZ, 0x17, R0 ;  /* 0x00000017ff047819 */ /* 0x000fe20000011600 */
[----:B------:R-:W1:Y:S01]  /*0720*/  LDCU UR6, c[0x0][0x3b8] ;  /* 0x00007700ff0677ac */ /* 0x000e620008000800 */
[----:B------:R-:W-:Y:S02]  /*0730*/  BSSY.RECONVERGENT B1, `(.L_x_146) ;  /* 0x0000063000017945 */ /* 0x000fe40003800200 */
[----:B------:R-:W-:-:S04]  /*0740*/  LOP3.LUT R8, R4, 0xff, RZ, 0xc0, !PT ;  /* 0x000000ff04087812 */ /* 0x000fc800078ec0ff */
[----:B------:R-:W-:Y:S01]  /*0750*/  IADD3 R9, PT, PT, R8, -0x1, RZ ;  /* 0xffffffff08097810 */ /* 0x000fe20007ffe0ff */
[----:B-1----:R-:W-:Y:S01]  /*0760*/  IMAD.U32 R7, RZ, RZ, UR6 ;  /* 0x00000006ff077e24 */ /* 0x002fe2000f8e00ff */
        /* <DEDUP_REMOVED lines=25> */
[----:B------:R-:W-:Y:S01]  /*0900*/  @P0 MOV R4, RZ ;  /* 0x000000ff00040202 */ /* 0x000fe20000000f00 */
[----:B------:R-:W-:Y:S02]  /*0910*/  @!P0 IMAD.MOV.U32 R4, RZ, RZ, -0x40 ;  /* 0xffffffc0ff048424 */ /* 0x000fe400078e00ff */
[----:B------:R-:W-:Y:S01]  /*0920*/  @!P0 FFMA R0, R0, 1.84467440737095516160e+19, RZ ;  /* 0x5f80000000008823 */ /* 0x000fe200000000ff */
[----:B------:R-:W-:Y:S01]  /*0930*/  @!P1 FFMA R7, R3, 1.84467440737095516160e+19, RZ ;  /* 0x5f80000003079823 */ /* 0x000fe200000000ff */
[----:B------:R-:W-:-:S07]  /*0940*/  @!P1 VIADD R4, R4, 0x40 ;  /* 0x0000004004049836 */ /* 0x000fce0000000000 */
.L_x_147:
        /* <DEDUP_REMOVED lines=30> */
[----:B------:R-:W-:Y:S02]  /*0b30*/  VIADD R5, R6, 0x20 ;  /* 0x0000002006057836 */ /* 0x000fe40000000000 */
[-CC-:B------:R-:W-:Y:S01]  /*0b40*/  FFMA.RM R3, R10, R8.reuse, R11.reuse ;  /* 0x000000080a037223 */ /* 0x180fe2000000400b */
[----:B------:R-:W-:Y:S02]  /*0b50*/  ISETP.NE.AND P2, PT, R6, RZ, PT ;  /* 0x000000ff0600720c */ /* 0x000fe40003f45270 */
[----:B------:R-:W-:Y:S01]  /*0b60*/  LOP3.LUT R4, R0, 0x7fffff, RZ, 0xc0, !PT ;  /* 0x007fffff00047812 */ /* 0x000fe200078ec0ff */
[----:B------:R-:W-:Y:S01]  /*0b70*/  FFMA.RP R0, R10, R8, R11 ;  /* 0x000000080a007223 */ /* 0x000fe2000000800b */
[----:B------:R-:W-:Y:S02]  /*0b80*/  ISETP.NE.AND P1, PT, R6, RZ, PT ;  /* 0x000000ff0600720c */ /* 0x000fe40003f25270 */
[----:B------:R-:W-:-:S02]  /*0b90*/  LOP3.LUT R4, R4, 0x800000, RZ, 0xfc, !PT ;  /* 0x0080000004047812 */ /* 0x000fc400078efcff */
[----:B------:R-:W-:Y:S02]  /*0ba0*/  IADD3 R6, PT, PT, -R6, RZ, RZ ;  /* 0x000000ff06067210 */ /* 0x000fe40007ffe1ff */
[----:B------:R-:W-:Y:S02]  /*0bb0*/  SHF.L.U32 R5, R4, R5, RZ ;  /* 0x0000000504057219 */ /* 0x000fe400000006ff */
[----:B------:R-:W-:Y:S02]  /*0bc0*/  FSETP.NEU.FTZ.AND P0, PT, R0, R3, PT ;  /* 0x000000030000720b */ /* 0x000fe40003f1d000 */
[----:B------:R-:W-:Y:S02]  /*0bd0*/  SEL R3, R6, RZ, P2 ;  /* 0x000000ff06037207 */ /* 0x000fe40001000000 */
[----:B------:R-:W-:Y:S02]  /*0be0*/  ISETP.NE.AND P1, PT, R5, RZ, P1 ;  /* 0x000000ff0500720c */ /* 0x000fe40000f25270 */
[----:B------:R-:W-:-:S02]  /*0bf0*/  SHF.R.U32.HI R3, RZ, R3, R4 ;  /* 0x00000003ff037219 */ /* 0x000fc40000011604 */
[----:B------:R-:W-:Y:S02]  /*0c00*/  PLOP3.LUT P0, PT, P0, P1, PT, 0xf8, 0x8f ;  /* 0x00000000008f781c */ /* 0x000fe40000703f70 */
[----:B------:R-:W-:Y:S02]  /*0c10*/  SHF.R.U32.HI R5, RZ, 0x1, R3 ;  /* 0x00000001ff057819 */ /* 0x000fe40000011603 */
[----:B------:R-:W-:-:S04]  /*0c20*/  SEL R0, RZ, 0x1, !P0 ;  /* 0x00000001ff007807 */ /* 0x000fc80004000000 */
[----:B------:R-:W-:-:S04]  /*0c30*/  LOP3.LUT R0, R0, 0x1, R5, 0xf8, !PT ;  /* 0x0000000100007812 */ /* 0x000fc800078ef805 */
[----:B------:R-:W-:-:S05]  /*0c40*/  LOP3.LUT R0, R0, R3, RZ, 0xc0, !PT ;  /* 0x0000000300007212 */ /* 0x000fca00078ec0ff */
[----:B------:R-:W-:-:S05]  /*0c50*/  IMAD.IADD R0, R5, 0x1, R0 ;  /* 0x0000000105007824 */ /* 0x000fca00078e0200 */
[----:B------:R-:W-:Y:S01]  /*0c60*/  LOP3.LUT R7, R0, R7, RZ, 0xfc, !PT ;  /* 0x0000000700077212 */ /* 0x000fe200078efcff */
[----:B------:R-:W-:Y:S06]  /*0c70*/  BRA `(.L_x_155) ;  /* 0x0000000000107947 */ /* 0x000fec0003800000 */
.L_x_154:
[----:B------:R-:W-:-:S04]  /*0c80*/  LOP3.LUT R7, R7, 0x80000000, RZ, 0xc0, !PT ;  /* 0x8000000007077812 */ /* 0x000fc800078ec0ff */
[----:B------:R-:W-:Y:S01]  /*0c90*/  LOP3.LUT R7, R7, 0x7f800000, RZ, 0xfc, !PT ;  /* 0x7f80000007077812 */ /* 0x000fe200078efcff */
[----:B------:R-:W-:Y:S06]  /*0ca0*/  BRA `(.L_x_155) ;  /* 0x0000000000047947 */ /* 0x000fec0003800000 */
.L_x_153:
[----:B------:R-:W-:-:S07]  /*0cb0*/  IMAD R7, R3, 0x800000, R7 ;  /* 0x0080000003077824 */ /* 0x000fce00078e0207 */
.L_x_155:
[----:B------:R-:W-:Y:S05]  /*0cc0*/  BSYNC.RECONVERGENT B2 ;  /* 0x0000000000027941 */ /* 0x000fea0003800200 */
.L_x_152:
[----:B------:R-:W-:Y:S05]  /*0cd0*/  BRA `(.L_x_156) ;  /* 0x0000000000207947 */ /* 0x000fea0003800000 */
.L_x_151:
[----:B------:R-:W-:-:S04]  /*0ce0*/  LOP3.LUT R7, R7, 0x80000000, R0, 0x48, !PT ;  /* 0x8000000007077812 */ /* 0x000fc800078e4800 */
[----:B------:R-:W-:Y:S01]  /*0cf0*/  LOP3.LUT R7, R7, 0x7f800000, RZ, 0xfc, !PT ;  /* 0x7f80000007077812 */ /* 0x000fe200078efcff */
[----:B------:R-:W-:Y:S06]  /*0d00*/  BRA `(.L_x_156) ;  /* 0x0000000000147947 */ /* 0x000fec0003800000 */
.L_x_150:
[----:B------:R-:W-:Y:S01]  /*0d10*/  LOP3.LUT R7, R7, 0x80000000, R0, 0x48, !PT ;  /* 0x8000000007077812 */ /* 0x000fe200078e4800 */
[----:B------:R-:W-:Y:S06]  /*0d20*/  BRA `(.L_x_156) ;  /* 0x00000000000c7947 */ /* 0x000fec0003800000 */
.L_x_149:
[----:B------:R-:W0:Y:S01]  /*0d30*/  MUFU.RSQ R7, -QNAN ;  /* 0xffc0000000077908 */ /* 0x000e220000001400 */
[----:B------:R-:W-:Y:S05]  /*0d40*/  BRA `(.L_x_156) ;  /* 0x0000000000047947 */ /* 0x000fea0003800000 */
.L_x_148:
[----:B------:R-:W-:-:S07]  /*0d50*/  FADD.FTZ R7, R0, R3 ;  /* 0x0000000300077221 */ /* 0x000fce0000010000 */
.L_x_156:
[----:B------:R-:W-:Y:S05]  /*0d60*/  BSYNC.RECONVERGENT B1 ;  /* 0x0000000000017941 */ /* 0x000fea0003800200 */
.L_x_146:
[----:B------:R-:W-:-:S04]  /*0d70*/  HFMA2 R3, -RZ, RZ, 0, 0 ;  /* 0x00000000ff037431 */ /* 0x000fc800000001ff */
[----:B0-----:R-:W-:Y:S05]  /*0d80*/  RET.REL.NODEC R2 `(cudaKernel) ;  /* 0xfffffff0029c7950 */ /* 0x001fea0003c3ffff */
.L_x_157:
        /* <DEDUP_REMOVED lines=15> */
.L_x_169:


//--------------------- .nv.shared.tiledLocalSMKernel --------------------------
	.section	.nv.shared.tiledLocalSMKernel,"aw",@nobits
	.sectionflags	@""
	.align	16
	.zero		1024


//--------------------- .nv.shared.reserved.0     --------------------------
	.section	.nv.shared.reserved.0,"aw",@nobits
	.weak		__nv_reservedSMEM_offset_0_alias
	.size		__nv_reservedSMEM_offset_0_alias, 0, 64
	.other		__nv_reservedSMEM_offset_0_alias,@"STO_CUDA_RESERVED_SHARED STV_DEFAULT"
__nv_reservedSMEM_offset_0_alias:
	.zero		0
	.zero		64


//--------------------- .nv.shared.joshCudaKernel --------------------------
	.section	.nv.shared.joshCudaKernel,"aw",@nobits
	.sectionflags	@""
	.align	16
	.zero		1024


//--------------------- .nv.shared.tiledJoshCudaKernel --------------------------
	.section	.nv.shared.tiledJoshCudaKernel,"aw",@nobits
	.sectionflags	@""
	.align	16
	.zero		1024


//--------------------- .nv.shared.tunedTiledJoshCudaKernel --------------------------
	.section	.nv.shared.tunedTiledJoshCudaKernel,"aw",@nobits
	.sectionflags	@""
	.align	16
	.zero		1024


//--------------------- .nv.shared.localSMKernel  --------------------------
	.section	.nv.shared.localSMKernel,"aw",@nobits
	.sectionflags	@""
	.align	16
	.zero		1024


//--------------------- .nv.shared.cudaKernel     --------------------------
	.section	.nv.shared.cudaKernel,"aw",@nobits
	.sectionflags	@""
	.align	16
	.zero		1024


//--------------------- .nv.constant0.tiledLocalSMKernel --------------------------
	.section	.nv.constant0.tiledLocalSMKernel,"a",@progbits
	.sectionflags	@""
	.align	4
.nv.constant0.tiledLocalSMKernel:
	.zero		944


//--------------------- .nv.constant0.joshCudaKernel --------------------------
	.section	.nv.constant0.joshCudaKernel,"a",@progbits
	.sectionflags	@""
	.align	4
.nv.constant0.joshCudaKernel:
	.zero		944


//--------------------- .nv.constant0.tiledJoshCudaKernel --------------------------
	.section	.nv.constant0.tiledJoshCudaKernel,"a",@progbits
	.sectionflags	@""
	.align	4
.nv.constant0.tiledJoshCudaKernel:
	.zero		948


//--------------------- .nv.constant0.tunedTiledJoshCudaKernel --------------------------
	.section	.nv.constant0.tunedTiledJoshCudaKernel,"a",@progbits
	.sectionflags	@""
	.align	4
.nv.constant0.tunedTiledJoshCudaKernel:
	.zero		952


//--------------------- .nv.constant0.localSMKernel --------------------------
	.section	.nv.constant0.localSMKernel,"a",@progbits
	.sectionflags	@""
	.align	4
.nv.constant0.localSMKernel:
	.zero		956


//--------------------- .nv.constant0.cudaKernel  --------------------------
	.section	.nv.constant0.cudaKernel,"a",@progbits
	.sectionflags	@""
	.align	4
.nv.constant0.cudaKernel:
	.zero		956


//--------------------- SYMBOLS --------------------------

	.type		.nv.reservedSmem.offset0,@object
	.size		.nv.reservedSmem.offset0,0x4
	.type		.nv.reservedSmem.cap,@object
	.size		.nv.reservedSmem.cap,0x4
